	.target	sm_80

	.elftype	@"ET_EXEC"


//--------------------- .note.nv.tkinfo           --------------------------
	.section	.note.nv.tkinfo,"",@"SHT_NOTE"
	.sectionflags	@"SHF_NOTE_NV_TKINFO"
	.tkinfo
        /*0018*/ 	.word	0x00000002
        /*0030*/ 	.string	""
        /*0030*/ 	.string	"ptxas"
        /*0030*/ 	.string	"Cuda compilation tools, release 13.0, V13.0.88"
        /*0030*/ 	.string	"Build cuda_13.0.r13.0/compiler.36424714_0"
        /*0030*/ 	.string	"-v  -suppress-debug-info  -lineinfo  -arch sm_80 "



//--------------------- .note.nv.cuinfo           --------------------------
	.section	.note.nv.cuinfo,"",@"SHT_NOTE"
	.sectionflags	@"SHF_NOTE_NV_CUINFO"
        /*0018*/ 	.short	0x0002
        /*001a*/ 	.short	0x0050
        /*001c*/ 	.short	0x0082
	.zero		2


//--------------------- .nv.info                  --------------------------
	.section	.nv.info,"",@"SHT_CUDA_INFO"
	.align	4


	//----- nvinfo : EIATTR_REGCOUNT
	.align		4
        /*0000*/ 	.byte	0x04, 0x2f
        /*0002*/ 	.short	(.L_1 - .L_0)
	.align		4
.L_0:
        /*0004*/ 	.word	index@(matmul_kernel)
        /*0008*/ 	.word	0x0000009e


	//----- nvinfo : EIATTR_FRAME_SIZE
	.align		4
.L_1:
        /*000c*/ 	.byte	0x04, 0x11
        /*000e*/ 	.short	(.L_3 - .L_2)
	.align		4
.L_2:
        /*0010*/ 	.word	index@(matmul_kernel)
        /*0014*/ 	.word	0x00000000


	//----- nvinfo : EIATTR_MIN_STACK_SIZE
	.align		4
.L_3:
        /*0018*/ 	.byte	0x04, 0x12
        /*001a*/ 	.short	(.L_5 - .L_4)
	.align		4
.L_4:
        /*001c*/ 	.word	index@(matmul_kernel)
        /*0020*/ 	.word	0x00000000
.L_5:


//--------------------- .nv.info.matmul_kernel    --------------------------
	.section	.nv.info.matmul_kernel,"",@"SHT_CUDA_INFO"
	.sectionflags	@""
	.align	4


	//----- nvinfo : EIATTR_CUDA_API_VERSION
	.align		4
        /*0000*/ 	.byte	0x04, 0x37
        /*0002*/ 	.short	(.L_7 - .L_6)
.L_6:
        /*0004*/ 	.word	0x00000082


	//----- nvinfo : EIATTR_SW2861232_WAR
	.align		4
.L_7:
        /*0008*/ 	.byte	0x01, 0x35
	.zero		2


	//----- nvinfo : EIATTR_PARAM_CBANK
	.align		4
        /*000c*/ 	.byte	0x04, 0x0a
        /*000e*/ 	.short	(.L_9 - .L_8)
	.align		4
.L_8:
        /*0010*/ 	.word	index@(.nv.constant0.matmul_kernel)
        /*0014*/ 	.short	0x0160
        /*0016*/ 	.short	0x0050


	//----- nvinfo : EIATTR_CBANK_PARAM_SIZE
	.align		4
.L_9:
        /*0018*/ 	.byte	0x03, 0x19
        /*001a*/ 	.short	0x0050


	//----- nvinfo : EIATTR_KPARAM_INFO
	.align		4
        /*001c*/ 	.byte	0x04, 0x17
        /*001e*/ 	.short	(.L_11 - .L_10)
.L_10:
        /*0020*/ 	.word	0x00000000
        /*0024*/ 	.short	0x000d
        /*0026*/ 	.short	0x0048
        /*0028*/ 	.byte	0x00, 0xf4, 0x21, 0x00


	//----- nvinfo : EIATTR_KPARAM_INFO
	.align		4
.L_11:
        /*002c*/ 	.byte	0x04, 0x17
        /*002e*/ 	.short	(.L_13 - .L_12)
.L_12:
        /*0030*/ 	.word	0x00000000
        /*0034*/ 	.short	0x000c
        /*0036*/ 	.short	0x0040
        /*0038*/ 	.byte	0x00, 0xf4, 0x21, 0x00


	//----- nvinfo : EIATTR_KPARAM_INFO
	.align		4
.L_13:
        /*003c*/ 	.byte	0x04, 0x17
        /*003e*/ 	.short	(.L_15 - .L_14)
.L_14:
        /*0040*/ 	.word	0x00000000
        /*0044*/ 	.short	0x000b
        /*0046*/ 	.short	0x0038
        /*0048*/ 	.byte	0x00, 0xf0, 0x11, 0x00


	//----- nvinfo : EIATTR_KPARAM_INFO
	.align		4
.L_15:
        /*004c*/ 	.byte	0x04, 0x17
        /*004e*/ 	.short	(.L_17 - .L_16)
.L_16:
        /*0050*/ 	.word	0x00000000
        /*0054*/ 	.short	0x000a
        /*0056*/ 	.short	0x0034
        /*0058*/ 	.byte	0x00, 0xf0, 0x11, 0x00


	//----- nvinfo : EIATTR_KPARAM_INFO
	.align		4
.L_17:
        /*005c*/ 	.byte	0x04, 0x17
        /*005e*/ 	.short	(.L_19 - .L_18)
.L_18:
        /*0060*/ 	.word	0x00000000
        /*0064*/ 	.short	0x0009
        /*0066*/ 	.short	0x0030
        /*0068*/ 	.byte	0x00, 0xf0, 0x11, 0x00


	//----- nvinfo : EIATTR_KPARAM_INFO
	.align		4
.L_19:
        /*006c*/ 	.byte	0x04, 0x17
        /*006e*/ 	.short	(.L_21 - .L_20)
.L_20:
        /*0070*/ 	.word	0x00000000
        /*0074*/ 	.short	0x0008
        /*0076*/ 	.short	0x002c
        /*0078*/ 	.byte	0x00, 0xf0, 0x11, 0x00


	//----- nvinfo : EIATTR_KPARAM_INFO
	.align		4
.L_21:
        /*007c*/ 	.byte	0x04, 0x17
        /*007e*/ 	.short	(.L_23 - .L_22)
.L_22:
        /*0080*/ 	.word	0x00000000
        /*0084*/ 	.short	0x0007
        /*0086*/ 	.short	0x0028
        /*0088*/ 	.byte	0x00, 0xf0, 0x11, 0x00


	//----- nvinfo : EIATTR_KPARAM_INFO
	.align		4
.L_23:
        /*008c*/ 	.byte	0x04, 0x17
        /*008e*/ 	.short	(.L_25 - .L_24)
.L_24:
        /*0090*/ 	.word	0x00000000
        /*0094*/ 	.short	0x0006
        /*0096*/ 	.short	0x0024
        /*0098*/ 	.byte	0x00, 0xf0, 0x11, 0x00


	//----- nvinfo : EIATTR_KPARAM_INFO
	.align		4
.L_25:
        /*009c*/ 	.byte	0x04, 0x17
        /*009e*/ 	.short	(.L_27 - .L_26)
.L_26:
        /*00a0*/ 	.word	0x00000000
        /*00a4*/ 	.short	0x0005
        /*00a6*/ 	.short	0x0020
        /*00a8*/ 	.byte	0x00, 0xf0, 0x11, 0x00


	//----- nvinfo : EIATTR_KPARAM_INFO
	.align		4
.L_27:
        /*00ac*/ 	.byte	0x04, 0x17
        /*00ae*/ 	.short	(.L_29 - .L_28)
.L_28:
        /*00b0*/ 	.word	0x00000000
        /*00b4*/ 	.short	0x0004
        /*00b6*/ 	.short	0x001c
        /*00b8*/ 	.byte	0x00, 0xf0, 0x11, 0x00


	//----- nvinfo : EIATTR_KPARAM_INFO
	.align		4
.L_29:
        /*00bc*/ 	.byte	0x04, 0x17
        /*00be*/ 	.short	(.L_31 - .L_30)
.L_30:
        /*00c0*/ 	.word	0x00000000
        /*00c4*/ 	.short	0x0003
        /*00c6*/ 	.short	0x0018
        /*00c8*/ 	.byte	0x00, 0xf0, 0x11, 0x00


	//----- nvinfo : EIATTR_KPARAM_INFO
	.align		4
.L_31:
        /*00cc*/ 	.byte	0x04, 0x17
        /*00ce*/ 	.short	(.L_33 - .L_32)
.L_32:
        /*00d0*/ 	.word	0x00000000
        /*00d4*/ 	.short	0x0002
        /*00d6*/ 	.short	0x0010
        /*00d8*/ 	.byte	0x00, 0xf4, 0x21, 0x00


	//----- nvinfo : EIATTR_KPARAM_INFO
	.align		4
.L_33:
        /*00dc*/ 	.byte	0x04, 0x17
        /*00de*/ 	.short	(.L_35 - .L_34)
.L_34:
        /*00e0*/ 	.word	0x00000000
        /*00e4*/ 	.short	0x0001
        /*00e6*/ 	.short	0x0008
        /*00e8*/ 	.byte	0x00, 0xf4, 0x21, 0x00


	//----- nvinfo : EIATTR_KPARAM_INFO
	.align		4
.L_35:
        /*00ec*/ 	.byte	0x04, 0x17
        /*00ee*/ 	.short	(.L_37 - .L_36)
.L_36:
        /*00f0*/ 	.word	0x00000000
        /*00f4*/ 	.short	0x0000
        /*00f6*/ 	.short	0x0000
        /*00f8*/ 	.byte	0x00, 0xf4, 0x21, 0x00


	//----- nvinfo : EIATTR_MAXREG_COUNT
	.align		4
.L_37:
        /*00fc*/ 	.byte	0x03, 0x1b
        /*00fe*/ 	.short	0x00ff


	//----- nvinfo : EIATTR_NUM_BARRIERS
	.align		4
        /*0100*/ 	.byte	0x02, 0x4c
        /*0102*/ 	.byte	0x01
	.zero		1


	//----- nvinfo : EIATTR_MERCURY_ISA_VERSION
	.align		4
        /*0104*/ 	.byte	0x03, 0x5f
        /*0106*/ 	.short	0x0000


	//----- nvinfo : EIATTR_EXIT_INSTR_OFFSETS
	.align		4
        /*0108*/ 	.byte	0x04, 0x1c
        /*010a*/ 	.short	(.L_39 - .L_38)


	//   ....[0]....
.L_38:
        /*010c*/ 	.word	0x00002e10


	//   ....[1]....
        /*0110*/ 	.word	0x00002e40


	//----- nvinfo : EIATTR_REQNTID
	.align		4
.L_39:
        /*0114*/ 	.byte	0x04, 0x10
        /*0116*/ 	.short	(.L_41 - .L_40)
.L_40:
        /*0118*/ 	.word	0x00000040
        /*011c*/ 	.word	0x00000001
        /*0120*/ 	.word	0x00000001
.L_41:


//--------------------- .nv.callgraph             --------------------------
	.section	.nv.callgraph,"",@"SHT_CUDA_CALLGRAPH"
	.align	4
	.sectionentsize	8
	.align		4
        /*0000*/ 	.word	0x00000000
	.align		4
        /*0004*/ 	.word	0xffffffff
	.align		4
        /*0008*/ 	.word	0x00000000
	.align		4
        /*000c*/ 	.word	0xfffffffe
	.align		4
        /*0010*/ 	.word	0x00000000
	.align		4
        /*0014*/ 	.word	0xfffffffd
	.align		4
        /*0018*/ 	.word	0x00000000
	.align		4
        /*001c*/ 	.word	0xfffffffc


//--------------------- .nv.rel.action            --------------------------
	.section	.nv.rel.action,"",@"SHT_CUDA_RELOCINFO"
	.align	8
	.sectionentsize	8
        /*0000*/ 	.byte	0x73, 0x00, 0x00, 0x00, 0x00, 0x00, 0x00, 0x00, 0x00, 0x00, 0x00, 0x11, 0x25, 0x00, 0x05, 0x36


//--------------------- .nv.constant0.matmul_kernel --------------------------
	.section	.nv.constant0.matmul_kernel,"a",@progbits
	.sectionflags	@""
	.align	4
.nv.constant0.matmul_kernel:
	.zero		432


//--------------------- .text.matmul_kernel       --------------------------
	.section	.text.matmul_kernel,"ax",@progbits
	.sectioninfo	@"SHI_REGISTERS=158"
	.align	128
        .global         matmul_kernel
        .type           matmul_kernel,@function
        .size           matmul_kernel,(.L_x_3 - matmul_kernel)
        .other          matmul_kernel,@"STO_CUDA_ENTRY STV_DEFAULT"
matmul_kernel:
.text.matmul_kernel:
[----:B------:R-:W-:Y:S02]  /*0000*/  IMAD.MOV.U32 R1, RZ, RZ, c[0x0][0x28] ;  /* 0x00000a00ff017624 */ /* 0x000fe400078e00ff */
[----:B------:R-:W-:Y:S01]  /*0010*/  IMAD.MOV.U32 R6, RZ, RZ, 0x1f ;  /* 0x0000001fff067424 */ /* 0x000fe200078e00ff */
[----:B------:R-:W0:Y:S01]  /*0020*/  S2R R5, SR_CTAID.X ;  /* 0x0000000000057919 */ /* 0x000e220000002500 */
[----:B------:R-:W-:Y:S01]  /*0030*/  ULDC.64 UR6, c[0x0][0x118] ;  /* 0x0000460000067ab9 */ /* 0x000fe20000000a00 */
[----:B------:R-:W-:Y:S01]  /*0040*/  CS2R R60, SRZ ;  /* 0x00000000003c7805 */ /* 0x000fe2000001ff00 */
[----:B------:R-:W-:Y:S01]  /*0050*/  CS2R R62, SRZ ;  /* 0x00000000003e7805 */ /* 0x000fe2000001ff00 */
[----:B------:R-:W-:Y:S01]  /*0060*/  IADD3 R0, R6, c[0x0][0x17c], RZ ;  /* 0x00005f0006007a10 */ /* 0x000fe20007ffe0ff */
[----:B------:R-:W1:Y:S01]  /*0070*/  S2R R133, SR_TID.X ;  /* 0x0000000000857919 */ /* 0x000e620000002100 */
[----:B------:R-:W-:Y:S01]  /*0080*/  CS2R R40, SRZ ;  /* 0x0000000000287805 */ /* 0x000fe2000001ff00 */
[----:B------:R-:W-:Y:S01]  /*0090*/  CS2R R42, SRZ ;  /* 0x00000000002a7805 */ /* 0x000fe2000001ff00 */
[----:B------:R-:W-:-:S04]  /*00a0*/  SHF.R.S32.HI R3, RZ, 0x1f, R0 ;  /* 0x0000001fff037819 */ /* 0x000fc80000011400 */
[----:B------:R-:W-:-:S04]  /*00b0*/  LEA.HI R3, R3, R0, RZ, 0x5 ;  /* 0x0000000003037211 */ /* 0x000fc800078f28ff */
[----:B------:R-:W-:-:S05]  /*00c0*/  SHF.R.S32.HI R3, RZ, 0x5, R3 ;  /* 0x00000005ff037819 */ /* 0x000fca0000011403 */
[----:B------:R-:W-:Y:S01]  /*00d0*/  IMAD.SHL.U32 R4, R3, 0x8, RZ ;  /* 0x0000000803047824 */ /* 0x000fe200078e00ff */
[----:B0-----:R-:W-:-:S04]  /*00e0*/  IABS R10, R5 ;  /* 0x00000005000a7213 */ /* 0x001fc80000000000 */
[-C--:B------:R-:W-:Y:S02]  /*00f0*/  IABS R7, R4.reuse ;  /* 0x0000000400077213 */ /* 0x080fe40000000000 */
[----:B------:R-:W-:Y:S02]  /*0100*/  IABS R11, R4 ;  /* 0x00000004000b7213 */ /* 0x000fe40000000000 */
[----:B------:R-:W0:Y:S01]  /*0110*/  I2F.RP R0, R7 ;  /* 0x0000000700007306 */ /* 0x000e220000209400 */
[----:B-1----:R-:W-:Y:S02]  /*0120*/  SHF.R.U32.HI R132, RZ, 0x5, R133 ;  /* 0x00000005ff847819 */ /* 0x002fe40000011685 */
[C---:B------:R-:W-:Y:S02]  /*0130*/  LOP3.LUT R131, R133.reuse, 0x1f, RZ, 0xc0, !PT ;  /* 0x0000001f85837812 */ /* 0x040fe400078ec0ff */
[----:B------:R-:W-:Y:S02]  /*0140*/  SGXT.U32 R132, R132, 0x1 ;  /* 0x000000018484781a */ /* 0x000fe40000000000 */
[----:B------:R-:W-:Y:S01]  /*0150*/  LOP3.LUT R130, R133, 0x20, RZ, 0xc0, !PT ;  /* 0x0000002085827812 */ /* 0x000fe200078ec0ff */
[----:B0-----:R-:W0:Y:S02]  /*0160*/  MUFU.RCP R0, R0 ;  /* 0x0000000000007308 */ /* 0x001e240000001000 */
[----:B0-----:R-:W-:Y:S01]  /*0170*/  IADD3 R2, R0, 0xffffffe, RZ ;  /* 0x0ffffffe00027810 */ /* 0x001fe20007ffe0ff */
[----:B------:R-:W-:-:S05]  /*0180*/  IMAD.MOV R0, RZ, RZ, -R11 ;  /* 0x000000ffff007224 */ /* 0x000fca00078e0a0b */
[----:B------:R0:W1:Y:S02]  /*0190*/  F2I.FTZ.U32.TRUNC.NTZ R3, R2 ;  /* 0x0000000200037305 */ /* 0x000064000021f000 */
[----:B0-----:R-:W-:Y:S02]  /*01a0*/  IMAD.MOV.U32 R2, RZ, RZ, RZ ;  /* 0x000000ffff027224 */ /* 0x001fe400078e00ff */
[----:B-1----:R-:W-:-:S04]  /*01b0*/  IMAD.MOV R8, RZ, RZ, -R3 ;  /* 0x000000ffff087224 */ /* 0x002fc800078e0a03 */
[----:B------:R-:W-:Y:S02]  /*01c0*/  IMAD R9, R8, R7, RZ ;  /* 0x0000000708097224 */ /* 0x000fe400078e02ff */
[----:B------:R-:W-:Y:S02]  /*01d0*/  IMAD.MOV.U32 R8, RZ, RZ, R10 ;  /* 0x000000ffff087224 */ /* 0x000fe400078e000a */
[----:B------:R-:W-:-:S06]  /*01e0*/  IMAD.HI.U32 R3, R3, R9, R2 ;  /* 0x0000000903037227 */ /* 0x000fcc00078e0002 */
[----:B------:R-:W-:-:S04]  /*01f0*/  IMAD.HI.U32 R3, R3, R8, RZ ;  /* 0x0000000803037227 */ /* 0x000fc800078e00ff */
[----:B------:R-:W-:-:S05]  /*0200*/  IMAD R0, R3, R0, R8 ;  /* 0x0000000003007224 */ /* 0x000fca00078e0208 */
[----:B------:R-:W-:-:S13]  /*0210*/  ISETP.GT.U32.AND P1, PT, R7, R0, PT ;  /* 0x000000000700720c */ /* 0x000fda0003f24070 */
[----:B------:R-:W-:Y:S01]  /*0220*/  @!P1 IMAD.IADD R0, R0, 0x1, -R7 ;  /* 0x0000000100009824 */ /* 0x000fe200078e0a07 */
[----:B------:R-:W-:Y:S02]  /*0230*/  @!P1 IADD3 R3, R3, 0x1, RZ ;  /* 0x0000000103039810 */ /* 0x000fe40007ffe0ff */
[----:B------:R-:W-:Y:S02]  /*0240*/  ISETP.NE.AND P1, PT, R4, RZ, PT ;  /* 0x000000ff0400720c */ /* 0x000fe40003f25270 */
[----:B------:R-:W-:Y:S02]  /*0250*/  ISETP.GE.U32.AND P0, PT, R0, R7, PT ;  /* 0x000000070000720c */ /* 0x000fe40003f06070 */
[----:B------:R-:W-:-:S04]  /*0260*/  LOP3.LUT R0, R5, R4, RZ, 0x3c, !PT ;  /* 0x0000000405007212 */ /* 0x000fc800078e3cff */
[----:B------:R-:W-:Y:S02]  /*0270*/  ISETP.GE.AND P2, PT, R0, RZ, PT ;  /* 0x000000ff0000720c */ /* 0x000fe40003f46270 */
[----:B------:R-:W-:-:S05]  /*0280*/  IADD3 R0, R6, c[0x0][0x178], RZ ;  /* 0x00005e0006007a10 */ /* 0x000fca0007ffe0ff */
[----:B------:R-:W-:-:S05]  /*0290*/  @P0 IADD3 R3, R3, 0x1, RZ ;  /* 0x0000000103030810 */ /* 0x000fca0007ffe0ff */
[----:B------:R-:W-:Y:S01]  /*02a0*/  IMAD.MOV.U32 R2, RZ, RZ, R3 ;  /* 0x000000ffff027224 */ /* 0x000fe200078e0003 */
[----:B------:R-:W-:-:S03]  /*02b0*/  SHF.R.S32.HI R3, RZ, 0x1f, R0 ;  /* 0x0000001fff037819 */ /* 0x000fc60000011400 */
[----:B------:R-:W-:Y:S01]  /*02c0*/  @!P2 IMAD.MOV R2, RZ, RZ, -R2 ;  /* 0x000000ffff02a224 */ /* 0x000fe200078e0a02 */
[----:B------:R-:W-:Y:S02]  /*02d0*/  @!P1 LOP3.LUT R2, RZ, R4, RZ, 0x33, !PT ;  /* 0x00000004ff029212 */ /* 0x000fe400078e33ff */
[----:B------:R-:W-:-:S03]  /*02e0*/  LEA.HI R3, R3, R0, RZ, 0x5 ;  /* 0x0000000003037211 */ /* 0x000fc600078f28ff */
[----:B------:R-:W-:Y:S02]  /*02f0*/  IMAD.SHL.U32 R8, R2, 0x8, RZ ;  /* 0x0000000802087824 */ /* 0x000fe400078e00ff */
[----:B------:R-:W-:-:S03]  /*0300*/  IMAD.MOV R2, RZ, RZ, -R2 ;  /* 0x000000ffff027224 */ /* 0x000fc600078e0a02 */
[----:B------:R-:W-:Y:S01]  /*0310*/  LEA.HI.SX32 R3, R3, -R8, 0x1b ;  /* 0x8000000803037211 */ /* 0x000fe200078fdaff */
[----:B------:R-:W-:-:S03]  /*0320*/  IMAD R4, R4, R2, R5 ;  /* 0x0000000204047224 */ /* 0x000fc600078e0205 */
[----:B------:R-:W-:Y:S02]  /*0330*/  IMNMX R11, R3, 0x8, PT ;  /* 0x00000008030b7817 */ /* 0x000fe40003800200 */
[----:B------:R-:W-:Y:S02]  /*0340*/  IABS R9, R4 ;  /* 0x0000000400097213 */ /* 0x000fe40000000000 */
[----:B------:R-:W-:-:S04]  /*0350*/  IABS R7, R11 ;  /* 0x0000000b00077213 */ /* 0x000fc80000000000 */
[----:B------:R-:W0:Y:S08]  /*0360*/  I2F.RP R0, R7 ;  /* 0x0000000700007306 */ /* 0x000e300000209400 */
[----:B0-----:R-:W0:Y:S02]  /*0370*/  MUFU.RCP R0, R0 ;  /* 0x0000000000007308 */ /* 0x001e240000001000 */
[----:B0-----:R-:W-:-:S06]  /*0380*/  IADD3 R3, R0, 0xffffffe, RZ ;  /* 0x0ffffffe00037810 */ /* 0x001fcc0007ffe0ff */
[----:B------:R-:W0:Y:S02]  /*0390*/  F2I.FTZ.U32.TRUNC.NTZ R3, R3 ;  /* 0x0000000300037305 */ /* 0x000e24000021f000 */
[----:B0-----:R-:W-:-:S04]  /*03a0*/  IMAD.MOV R6, RZ, RZ, -R3 ;  /* 0x000000ffff067224 */ /* 0x001fc800078e0a03 */
[----:B------:R-:W-:Y:S01]  /*03b0*/  IMAD.MOV.U32 R2, RZ, RZ, R6 ;  /* 0x000000ffff027224 */ /* 0x000fe200078e0006 */
[----:B------:R-:W-:-:S03]  /*03c0*/  IABS R6, R11 ;  /* 0x0000000b00067213 */ /* 0x000fc60000000000 */
[----:B------:R-:W-:Y:S02]  /*03d0*/  IMAD R5, R2, R7, RZ ;  /* 0x0000000702057224 */ /* 0x000fe400078e02ff */
[----:B------:R-:W-:Y:S02]  /*03e0*/  IMAD.MOV.U32 R2, RZ, RZ, RZ ;  /* 0x000000ffff027224 */ /* 0x000fe400078e00ff */
[----:B------:R-:W-:Y:S02]  /*03f0*/  IMAD.MOV R0, RZ, RZ, -R6 ;  /* 0x000000ffff007224 */ /* 0x000fe400078e0a06 */
[----:B------:R-:W-:-:S04]  /*0400*/  IMAD.HI.U32 R2, R3, R5, R2 ;  /* 0x0000000503027227 */ /* 0x000fc800078e0002 */
[----:B------:R-:W-:Y:S02]  /*0410*/  IMAD.MOV.U32 R6, RZ, RZ, c[0x0][0x180] ;  /* 0x00006000ff067624 */ /* 0x000fe400078e00ff */
[----:B------:R-:W-:-:S03]  /*0420*/  IMAD.HI.U32 R2, R2, R9, RZ ;  /* 0x0000000902027227 */ /* 0x000fc600078e00ff */
[----:B------:R-:W-:Y:S01]  /*0430*/  IADD3 R6, R6, 0x1f, RZ ;  /* 0x0000001f06067810 */ /* 0x000fe20007ffe0ff */
[----:B------:R-:W-:-:S05]  /*0440*/  IMAD R0, R2, R0, R9 ;  /* 0x0000000002007224 */ /* 0x000fca00078e0209 */
[----:B------:R-:W-:-:S13]  /*0450*/  ISETP.GT.U32.AND P1, PT, R7, R0, PT ;  /* 0x000000000700720c */ /* 0x000fda0003f24070 */
[----:B------:R-:W-:Y:S01]  /*0460*/  @!P1 IMAD.IADD R0, R0, 0x1, -R7 ;  /* 0x0000000100009824 */ /* 0x000fe200078e0a07 */
[----:B------:R-:W-:Y:S02]  /*0470*/  @!P1 IADD3 R2, R2, 0x1, RZ ;  /* 0x0000000102029810 */ /* 0x000fe40007ffe0ff */
[----:B------:R-:W-:Y:S02]  /*0480*/  ISETP.NE.AND P1, PT, R11, RZ, PT ;  /* 0x000000ff0b00720c */ /* 0x000fe40003f25270 */
[----:B------:R-:W-:Y:S02]  /*0490*/  ISETP.GE.U32.AND P0, PT, R0, R7, PT ;  /* 0x000000070000720c */ /* 0x000fe40003f06070 */
[----:B------:R-:W-:-:S04]  /*04a0*/  LOP3.LUT R0, R4, R11, RZ, 0x3c, !PT ;  /* 0x0000000b04007212 */ /* 0x000fc800078e3cff */
[----:B------:R-:W-:-:S07]  /*04b0*/  ISETP.GE.AND P2, PT, R0, RZ, PT ;  /* 0x000000ff0000720c */ /* 0x000fce0003f46270 */
[----:B------:R-:W-:Y:S02]  /*04c0*/  @P0 IADD3 R2, R2, 0x1, RZ ;  /* 0x0000000102020810 */ /* 0x000fe40007ffe0ff */
[----:B------:R-:W-:-:S04]  /*04d0*/  ISETP.GE.AND P0, PT, R6, 0x20, PT ;  /* 0x000000200600780c */ /* 0x000fc80003f06270 */
[----:B------:R-:W-:Y:S01]  /*04e0*/  @!P2 IMAD.MOV R2, RZ, RZ, -R2 ;  /* 0x000000ffff02a224 */ /* 0x000fe200078e0a02 */
[----:B------:R-:W-:-:S05]  /*04f0*/  @!P1 LOP3.LUT R2, RZ, R11, RZ, 0x33, !PT ;  /* 0x0000000bff029212 */ /* 0x000fca00078e33ff */
[----:B------:R-:W-:Y:S02]  /*0500*/  IMAD.MOV R0, RZ, RZ, -R2 ;  /* 0x000000ffff007224 */ /* 0x000fe400078e0a02 */
[----:B------:R-:W-:Y:S02]  /*0510*/  IMAD.SHL.U32 R3, R2, 0x20, RZ ;  /* 0x0000002002037824 */ /* 0x000fe400078e00ff */
[----:B------:R-:W-:-:S03]  /*0520*/  IMAD R0, R11, R0, R4 ;  /* 0x000000000b007224 */ /* 0x000fc600078e0204 */
[C---:B------:R-:W-:Y:S01]  /*0530*/  LOP3.LUT R129, R3.reuse, R132, RZ, 0xfc, !PT ;  /* 0x0000008403817212 */ /* 0x040fe200078efcff */
[----:B------:R-:W-:Y:S01]  /*0540*/  IMAD.IADD R0, R8, 0x1, R0 ;  /* 0x0000000108007824 */ /* 0x000fe200078e0200 */
[C-C-:B------:R-:W-:Y:S02]  /*0550*/  LOP3.LUT R128, R3.reuse, 0x2, R132.reuse, 0xfe, !PT ;  /* 0x0000000203807812 */ /* 0x140fe400078efe84 */
[C-C-:B------:R-:W-:Y:S01]  /*0560*/  LOP3.LUT R127, R3.reuse, 0x4, R132.reuse, 0xfe, !PT ;  /* 0x00000004037f7812 */ /* 0x140fe200078efe84 */
[----:B------:R-:W-:Y:S01]  /*0570*/  IMAD R113, R0, 0x20, R131 ;  /* 0x0000002000717824 */ /* 0x000fe200078e0283 */
[C-C-:B------:R-:W-:Y:S02]  /*0580*/  LOP3.LUT R126, R3.reuse, 0x6, R132.reuse, 0xfe, !PT ;  /* 0x00000006037e7812 */ /* 0x140fe400078efe84 */
[C-C-:B------:R-:W-:Y:S02]  /*0590*/  LOP3.LUT R125, R3.reuse, 0x8, R132.reuse, 0xfe, !PT ;  /* 0x00000008037d7812 */ /* 0x140fe400078efe84 */
[----:B------:R-:W-:-:S02]  /*05a0*/  LOP3.LUT R124, R3, 0xa, R132, 0xfe, !PT ;  /* 0x0000000a037c7812 */ /* 0x000fc400078efe84 */
[C-C-:B------:R-:W-:Y:S02]  /*05b0*/  LOP3.LUT R123, R3.reuse, 0xc, R132.reuse, 0xfe, !PT ;  /* 0x0000000c037b7812 */ /* 0x140fe400078efe84 */
[C-C-:B------:R-:W-:Y:S02]  /*05c0*/  LOP3.LUT R122, R3.reuse, 0xe, R132.reuse, 0xfe, !PT ;  /* 0x0000000e037a7812 */ /* 0x140fe400078efe84 */
[C-C-:B------:R-:W-:Y:S02]  /*05d0*/  LOP3.LUT R121, R3.reuse, 0x10, R132.reuse, 0xfe, !PT ;  /* 0x0000001003797812 */ /* 0x140fe400078efe84 */
[C-C-:B------:R-:W-:Y:S02]  /*05e0*/  LOP3.LUT R120, R3.reuse, 0x12, R132.reuse, 0xfe, !PT ;  /* 0x0000001203787812 */ /* 0x140fe400078efe84 */
[C-C-:B------:R-:W-:Y:S02]  /*05f0*/  LOP3.LUT R119, R3.reuse, 0x14, R132.reuse, 0xfe, !PT ;  /* 0x0000001403777812 */ /* 0x140fe400078efe84 */
[----:B------:R-:W-:-:S02]  /*0600*/  LOP3.LUT R118, R3, 0x16, R132, 0xfe, !PT ;  /* 0x0000001603767812 */ /* 0x000fc400078efe84 */
[C-C-:B------:R-:W-:Y:S02]  /*0610*/  LOP3.LUT R117, R3.reuse, 0x18, R132.reuse, 0xfe, !PT ;  /* 0x0000001803757812 */ /* 0x140fe400078efe84 */
[C-C-:B------:R-:W-:Y:S02]  /*0620*/  LOP3.LUT R116, R3.reuse, 0x1a, R132.reuse, 0xfe, !PT ;  /* 0x0000001a03747812 */ /* 0x140fe400078efe84 */
[C-C-:B------:R-:W-:Y:S02]  /*0630*/  LOP3.LUT R115, R3.reuse, 0x1c, R132.reuse, 0xfe, !PT ;  /* 0x0000001c03737812 */ /* 0x140fe400078efe84 */
[----:B------:R-:W-:Y:S01]  /*0640*/  LOP3.LUT R114, R3, 0x1e, R132, 0xfe, !PT ;  /* 0x0000001e03727812 */ /* 0x000fe200078efe84 */
[----:B------:R-:W-:Y:S05]  /*0650*/  @!P0 BRA `(.L_x_0) ;  /* 0x0000201000008947 */ /* 0x000fea0003800000 */
[----:B------:R-:W-:Y:S01]  /*0660*/  IABS R20, c[0x0][0x17c] ;  /* 0x00005f0000147a13 */ /* 0x000fe20000000000 */
[----:B------:R-:W-:Y:S01]  /*0670*/  IMAD.SHL.U32 R112, R133, 0x20, RZ ;  /* 0x0000002085707824 */ /* 0x000fe200078e00ff */
[----:B------:R-:W-:Y:S01]  /*0680*/  IABS R27, c[0x0][0x178] ;  /* 0x00005e00001b7a13 */ /* 0x000fe20000000000 */
[----:B------:R-:W-:Y:S01]  /*0690*/  IMAD R26, R131, c[0x0][0x18c], RZ ;  /* 0x00006300831a7a24 */ /* 0x000fe200078e02ff */
[----:B------:R-:W0:Y:S01]  /*06a0*/  I2F.RP R0, R20 ;  /* 0x0000001400007306 */ /* 0x000e220000209400 */
[----:B------:R-:W-:Y:S01]  /*06b0*/  IABS R8, R114 ;  /* 0x0000007200087213 */ /* 0x000fe20000000000 */
[----:B------:R-:W-:Y:S01]  /*06c0*/  CS2R R64, SRZ ;  /* 0x0000000000407805 */ /* 0x000fe2000001ff00 */
[----:B------:R-:W-:Y:S01]  /*06d0*/  IABS R10, R115 ;  /* 0x00000073000a7213 */ /* 0x000fe20000000000 */
[----:B------:R-:W-:Y:S01]  /*06e0*/  CS2R R66, SRZ ;  /* 0x0000000000427805 */ /* 0x000fe2000001ff00 */
[----:B------:R-:W-:Y:S01]  /*06f0*/  IABS R15, R120 ;  /* 0x00000078000f7213 */ /* 0x000fe20000000000 */
[----:B------:R-:W-:Y:S01]  /*0700*/  CS2R R60, SRZ ;  /* 0x00000000003c7805 */ /* 0x000fe2000001ff00 */
[----:B------:R-:W-:Y:S01]  /*0710*/  IABS R19, R123 ;  /* 0x0000007b00137213 */ /* 0x000fe20000000000 */
[----:B------:R-:W1:Y:S01]  /*0720*/  I2F.RP R7, R27 ;  /* 0x0000001b00077306 */ /* 0x000e620000209400 */
[----:B------:R-:W-:Y:S01]  /*0730*/  IABS R22, R129 ;  /* 0x0000008100167213 */ /* 0x000fe20000000000 */
[----:B------:R-:W-:Y:S01]  /*0740*/  CS2R R62, SRZ ;  /* 0x00000000003e7805 */ /* 0x000fe2000001ff00 */
[----:B------:R-:W-:Y:S01]  /*0750*/  IABS R14, R119 ;  /* 0x00000077000e7213 */ /* 0x000fe20000000000 */
[----:B------:R-:W-:Y:S01]  /*0760*/  CS2R R56, SRZ ;  /* 0x0000000000387805 */ /* 0x000fe2000001ff00 */
[----:B------:R-:W-:Y:S01]  /*0770*/  IABS R17, R122 ;  /* 0x0000007a00117213 */ /* 0x000fe20000000000 */
[----:B------:R-:W-:Y:S01]  /*0780*/  CS2R R58, SRZ ;  /* 0x00000000003a7805 */ /* 0x000fe2000001ff00 */
[----:B------:R-:W-:Y:S01]  /*0790*/  IABS R16, R121 ;  /* 0x0000007900107213 */ /* 0x000fe20000000000 */
[----:B0-----:R-:W0:Y:S01]  /*07a0*/  MUFU.RCP R0, R0 ;  /* 0x0000000000007308 */ /* 0x001e220000001000 */
[----:B------:R-:W-:Y:S01]  /*07b0*/  IABS R21, R124 ;  /* 0x0000007c00157213 */ /* 0x000fe20000000000 */
[----:B------:R-:W-:Y:S01]  /*07c0*/  CS2R R40, SRZ ;  /* 0x0000000000287805 */ /* 0x000fe2000001ff00 */
[----:B------:R-:W-:Y:S01]  /*07d0*/  IABS R24, R127 ;  /* 0x0000007f00187213 */ /* 0x000fe20000000000 */
[----:B------:R-:W-:Y:S01]  /*07e0*/  CS2R R42, SRZ ;  /* 0x00000000002a7805 */ /* 0x000fe2000001ff00 */
[----:B------:R-:W-:Y:S01]  /*07f0*/  IABS R25, R128 ;  /* 0x0000008000197213 */ /* 0x000fe20000000000 */
[----:B------:R-:W-:Y:S01]  /*0800*/  ULDC UR4, c[0x0][0x180] ;  /* 0x0000600000047ab9 */ /* 0x000fe20000000800 */
[----:B------:R-:W-:Y:S01]  /*0810*/  IABS R52, R113 ;  /* 0x0000007100347213 */ /* 0x000fe20000000000 */
[----:B-1----:R-:W1:Y:S01]  /*0820*/  MUFU.RCP R7, R7 ;  /* 0x0000000700077308 */ /* 0x002e620000001000 */
[----:B------:R-:W-:-:S02]  /*0830*/  LOP3.LUT R111, R132, 0x2, RZ, 0xfc, !PT ;  /* 0x00000002846f7812 */ /* 0x000fc400078efcff */
[C---:B------:R-:W-:Y:S02]  /*0840*/  LOP3.LUT R110, R132.reuse, 0x4, RZ, 0xfc, !PT ;  /* 0x00000004846e7812 */ /* 0x040fe400078efcff */
[C---:B------:R-:W-:Y:S02]  /*0850*/  LOP3.LUT R75, R132.reuse, 0x6, RZ, 0xfc, !PT ;  /* 0x00000006844b7812 */ /* 0x040fe400078efcff */
[----:B------:R-:W-:Y:S02]  /*0860*/  LOP3.LUT R74, R132, 0x8, RZ, 0xfc, !PT ;  /* 0x00000008844a7812 */ /* 0x000fe400078efcff */
[----:B0-----:R-:W-:Y:S02]  /*0870*/  IADD3 R2, R0, 0xffffffe, RZ ;  /* 0x0ffffffe00027810 */ /* 0x001fe40007ffe0ff */
[C---:B------:R-:W-:Y:S02]  /*0880*/  LOP3.LUT R73, R132.reuse, 0xa, RZ, 0xfc, !PT ;  /* 0x0000000a84497812 */ /* 0x040fe400078efcff */
[----:B------:R0:W2:Y:S01]  /*0890*/  F2I.FTZ.U32.TRUNC.NTZ R3, R2 ;  /* 0x0000000200037305 */ /* 0x0000a2000021f000 */
[----:B------:R-:W-:-:S02]  /*08a0*/  LOP3.LUT R72, R132, 0xc, RZ, 0xfc, !PT ;  /* 0x0000000c84487812 */ /* 0x000fc400078efcff */
[----:B-1----:R-:W-:Y:S01]  /*08b0*/  IADD3 R4, R7, 0xffffffe, RZ ;  /* 0x0ffffffe07047810 */ /* 0x002fe20007ffe0ff */
[C---:B------:R-:W-:Y:S01]  /*08c0*/  IMAD.SHL.U32 R7, R133.reuse, 0x8, RZ ;  /* 0x0000000885077824 */ /* 0x040fe200078e00ff */
[C---:B------:R-:W-:Y:S02]  /*08d0*/  LOP3.LUT R71, R132.reuse, 0xe, RZ, 0xfc, !PT ;  /* 0x0000000e84477812 */ /* 0x040fe400078efcff */
[C---:B------:R-:W-:Y:S01]  /*08e0*/  LOP3.LUT R70, R132.reuse, 0x10, RZ, 0xfc, !PT ;  /* 0x0000001084467812 */ /* 0x040fe200078efcff */
[----:B------:R1:W3:Y:S01]  /*08f0*/  F2I.FTZ.U32.TRUNC.NTZ R5, R4 ;  /* 0x0000000400057305 */ /* 0x0002e2000021f000 */
[----:B0-----:R-:W-:Y:S01]  /*0900*/  IMAD.MOV.U32 R2, RZ, RZ, RZ ;  /* 0x000000ffff027224 */ /* 0x001fe200078e00ff */
[C---:B------:R-:W-:Y:S02]  /*0910*/  LOP3.LUT R69, R132.reuse, 0x12, RZ, 0xfc, !PT ;  /* 0x0000001284457812 */ /* 0x040fe400078efcff */
[C---:B------:R-:W-:Y:S02]  /*0920*/  LOP3.LUT R68, R132.reuse, 0x14, RZ, 0xfc, !PT ;  /* 0x0000001484447812 */ /* 0x040fe400078efcff */
[C---:B------:R-:W-:Y:S01]  /*0930*/  LOP3.LUT R31, R132.reuse, 0x16, RZ, 0xfc, !PT ;  /* 0x00000016841f7812 */ /* 0x040fe200078efcff */
[----:B--2---:R-:W-:Y:S01]  /*0940*/  IMAD.MOV R9, RZ, RZ, -R3 ;  /* 0x000000ffff097224 */ /* 0x004fe200078e0a03 */
[C---:B------:R-:W-:Y:S01]  /*0950*/  LOP3.LUT R30, R132.reuse, 0x18, RZ, 0xfc, !PT ;  /* 0x00000018841e7812 */ /* 0x040fe200078efcff */
[----:B-1----:R-:W-:Y:S01]  /*0960*/  IMAD.SHL.U32 R4, R133, 0x40, RZ ;  /* 0x0000004085047824 */ /* 0x002fe200078e00ff */
[C---:B------:R-:W-:Y:S01]  /*0970*/  LOP3.LUT R29, R132.reuse, 0x1a, RZ, 0xfc, !PT ;  /* 0x0000001a841d7812 */ /* 0x040fe200078efcff */
[----:B------:R-:W-:Y:S01]  /*0980*/  IMAD R9, R9, R20, RZ ;  /* 0x0000001409097224 */ /* 0x000fe200078e02ff */
[----:B------:R-:W-:-:S02]  /*0990*/  LOP3.LUT R28, R132, 0x1c, RZ, 0xfc, !PT ;  /* 0x0000001c841c7812 */ /* 0x000fc400078efcff */
[----:B------:R-:W-:Y:S01]  /*09a0*/  LOP3.LUT R4, R4, 0x1c0, RZ, 0xc0, !PT ;  /* 0x000001c004047812 */ /* 0x000fe200078ec0ff */
[----:B------:R-:W-:-:S04]  /*09b0*/  IMAD.HI.U32 R3, R3, R9, R2 ;  /* 0x0000000903037227 */ /* 0x000fc800078e0002 */
[----:B---3--:R-:W-:Y:S02]  /*09c0*/  IMAD.MOV R12, RZ, RZ, -R5 ;  /* 0x000000ffff0c7224 */ /* 0x008fe400078e0a05 */
[----:B------:R-:W-:-:S04]  /*09d0*/  IMAD.HI.U32 R0, R3, R8, RZ ;  /* 0x0000000803007227 */ /* 0x000fc800078e00ff */
[----:B------:R-:W-:Y:S01]  /*09e0*/  IMAD.MOV R9, RZ, RZ, -R0 ;  /* 0x000000ffff097224 */ /* 0x000fe200078e0a00 */
[----:B------:R-:W-:Y:S01]  /*09f0*/  LOP3.LUT R0, R4, 0x30, R7, 0xf8, !PT ;  /* 0x0000003004007812 */ /* 0x000fe200078ef807 */
[----:B------:R-:W-:Y:S01]  /*0a00*/  IMAD R13, R12, R27, RZ ;  /* 0x0000001b0c0d7224 */ /* 0x000fe200078e02ff */
[----:B------:R-:W-:Y:S01]  /*0a10*/  IABS R12, R117 ;  /* 0x00000075000c7213 */ /* 0x000fe20000000000 */
[----:B------:R-:W-:Y:S02]  /*0a20*/  IMAD.MOV.U32 R4, RZ, RZ, RZ ;  /* 0x000000ffff047224 */ /* 0x000fe400078e00ff */
[----:B------:R-:W-:-:S04]  /*0a30*/  IMAD.HI.U32 R2, R3, R10, RZ ;  /* 0x0000000a03027227 */ /* 0x000fc800078e00ff */
[----:B------:R-:W-:Y:S01]  /*0a40*/  IMAD.HI.U32 R18, R5, R13, R4 ;  /* 0x0000000d05127227 */ /* 0x000fe200078e0004 */
[----:B------:R-:W-:-:S03]  /*0a50*/  IABS R13, R118 ;  /* 0x00000076000d7213 */ /* 0x000fc60000000000 */
[----:B------:R-:W-:Y:S02]  /*0a60*/  IMAD.MOV R11, RZ, RZ, -R2 ;  /* 0x000000ffff0b7224 */ /* 0x000fe400078e0a02 */
[C---:B------:R-:W-:Y:S02]  /*0a70*/  IMAD R2, R20.reuse, R9, R8 ;  /* 0x0000000914027224 */ /* 0x040fe400078e0208 */
[C---:B------:R-:W-:Y:S01]  /*0a80*/  IMAD R4, R20.reuse, R11, R10 ;  /* 0x0000000b14047224 */ /* 0x040fe200078e020a */
[----:B------:R-:W-:Y:S01]  /*0a90*/  IABS R11, R116 ;  /* 0x00000074000b7213 */ /* 0x000fe20000000000 */
[C---:B------:R-:W-:Y:S01]  /*0aa0*/  IMAD.HI.U32 R8, R3.reuse, R13, RZ ;  /* 0x0000000d03087227 */ /* 0x040fe200078e00ff */
[C---:B------:R-:W-:Y:S02]  /*0ab0*/  ISETP.GT.U32.AND P0, PT, R20.reuse, R2, PT ;  /* 0x000000021400720c */ /* 0x040fe40003f04070 */
[----:B------:R-:W-:Y:S01]  /*0ac0*/  ISETP.GT.U32.AND P1, PT, R20, R4, PT ;  /* 0x000000041400720c */ /* 0x000fe20003f24070 */
[----:B------:R-:W-:-:S04]  /*0ad0*/  IMAD.HI.U32 R10, R3, R15, RZ ;  /* 0x0000000f030a7227 */ /* 0x000fc800078e00ff */
[----:B------:R-:W-:Y:S02]  /*0ae0*/  IMAD.MOV R8, RZ, RZ, -R8 ;  /* 0x000000ffff087224 */ /* 0x000fe400078e0a08 */
[----:B------:R-:W-:Y:S02]  /*0af0*/  IMAD.MOV R10, RZ, RZ, -R10 ;  /* 0x000000ffff0a7224 */ /* 0x000fe400078e0a0a */
[C---:B------:R-:W-:Y:S02]  /*0b00*/  IMAD R8, R20.reuse, R8, R13 ;  /* 0x0000000814087224 */ /* 0x040fe400078e020d */
[C---:B------:R-:W-:Y:S02]  /*0b10*/  IMAD R10, R20.reuse, R10, R15 ;  /* 0x0000000a140a7224 */ /* 0x040fe400078e020f */
[----:B------:R-:W-:Y:S01]  /*0b20*/  IMAD.HI.U32 R13, R3, R19, RZ ;  /* 0x00000013030d7227 */ /* 0x000fe200078e00ff */
[----:B------:R-:W-:-:S03]  /*0b30*/  ISETP.GT.U32.AND P5, PT, R20, R8, PT ;  /* 0x000000081400720c */ /* 0x000fc60003fa4070 */
[----:B------:R-:W-:-:S04]  /*0b40*/  IMAD.HI.U32 R15, R3, R22, RZ ;  /* 0x00000016030f7227 */ /* 0x000fc800078e00ff */
[----:B------:R-:W-:Y:S02]  /*0b50*/  IMAD.MOV R13, RZ, RZ, -R13 ;  /* 0x000000ffff0d7224 */ /* 0x000fe400078e0a0d */
[----:B------:R-:W-:Y:S02]  /*0b60*/  IMAD.MOV R15, RZ, RZ, -R15 ;  /* 0x000000ffff0f7224 */ /* 0x000fe400078e0a0f */
[C---:B------:R-:W-:Y:S02]  /*0b70*/  IMAD R13, R20.reuse, R13, R19 ;  /* 0x0000000d140d7224 */ /* 0x040fe400078e0213 */
[----:B------:R-:W-:Y:S01]  /*0b80*/  IMAD R19, R20, R15, R22 ;  /* 0x0000000f14137224 */ /* 0x000fe200078e0216 */
[----:B------:R-:W-:Y:S01]  /*0b90*/  IABS R22, R126 ;  /* 0x0000007e00167213 */ /* 0x000fe20000000000 */
[----:B------:R-:W-:-:S03]  /*0ba0*/  IMAD.HI.U32 R5, R3, R11, RZ ;  /* 0x0000000b03057227 */ /* 0x000fc600078e00ff */
[----:B------:R-:W-:Y:S01]  /*0bb0*/  ISETP.GT.U32.AND P3, PT, R20, R19, PT ;  /* 0x000000131400720c */ /* 0x000fe20003f64070 */
[----:B------:R-:W-:-:S04]  /*0bc0*/  IMAD.HI.U32 R7, R3, R12, RZ ;  /* 0x0000000c03077227 */ /* 0x000fc800078e00ff */
[----:B------:R-:W-:Y:S02]  /*0bd0*/  @!P0 IMAD.IADD R2, R2, 0x1, -R20 ;  /* 0x0000000102028824 */ /* 0x000fe400078e0a14 */
[----:B------:R-:W-:Y:S02]  /*0be0*/  IMAD.MOV R5, RZ, RZ, -R5 ;  /* 0x000000ffff057224 */ /* 0x000fe400078e0a05 */
[----:B------:R-:W-:Y:S02]  /*0bf0*/  IMAD.MOV R7, RZ, RZ, -R7 ;  /* 0x000000ffff077224 */ /* 0x000fe400078e0a07 */
[----:B------:R-:W-:-:S04]  /*0c00*/  IMAD.HI.U32 R9, R3, R14, RZ ;  /* 0x0000000e03097227 */ /* 0x000fc800078e00ff */
[----:B------:R-:W-:Y:S02]  /*0c10*/  @!P3 IMAD.IADD R19, R19, 0x1, -R20 ;  /* 0x000000011313b824 */ /* 0x000fe400078e0a14 */
[C---:B------:R-:W-:Y:S02]  /*0c20*/  IMAD R5, R20.reuse, R5, R11 ;  /* 0x0000000514057224 */ /* 0x040fe400078e020b */
[C---:B------:R-:W-:Y:S01]  /*0c30*/  IMAD R7, R20.reuse, R7, R12 ;  /* 0x0000000714077224 */ /* 0x040fe200078e020c */
[C---:B------:R-:W-:Y:S01]  /*0c40*/  ISETP.GT.U32.AND P0, PT, R20.reuse, R19, PT ;  /* 0x000000131400720c */ /* 0x040fe20003f04070 */
[----:B------:R-:W-:Y:S01]  /*0c50*/  IMAD.HI.U32 R12, R3, R17, RZ ;  /* 0x00000011030c7227 */ /* 0x000fe200078e00ff */
[C---:B------:R-:W-:Y:S02]  /*0c60*/  ISETP.GT.U32.AND P2, PT, R20.reuse, R5, PT ;  /* 0x000000051400720c */ /* 0x040fe40003f44070 */
[----:B------:R-:W-:Y:S01]  /*0c70*/  ISETP.GT.U32.AND P4, PT, R20, R7, PT ;  /* 0x000000071400720c */ /* 0x000fe20003f84070 */
[----:B------:R-:W-:-:S02]  /*0c80*/  IMAD.MOV R9, RZ, RZ, -R9 ;  /* 0x000000ffff097224 */ /* 0x000fc400078e0a09 */
[----:B------:R-:W-:Y:S01]  /*0c90*/  @!P1 IMAD.IADD R4, R4, 0x1, -R20 ;  /* 0x0000000104049824 */ /* 0x000fe200078e0a14 */
[C---:B------:R-:W-:Y:S01]  /*0ca0*/  ISETP.GT.U32.AND P1, PT, R20.reuse, R2, PT ;  /* 0x000000021400720c */ /* 0x040fe20003f24070 */
[----:B------:R-:W-:Y:S02]  /*0cb0*/  IMAD.MOV R12, RZ, RZ, -R12 ;  /* 0x000000ffff0c7224 */ /* 0x000fe400078e0a0c */
[----:B------:R-:W-:Y:S02]  /*0cc0*/  IMAD R9, R20, R9, R14 ;  /* 0x0000000914097224 */ /* 0x000fe400078e020e */
[----:B------:R-:W-:-:S03]  /*0cd0*/  IMAD.HI.U32 R11, R3, R16, RZ ;  /* 0x00000010030b7227 */ /* 0x000fc600078e00ff */
[----:B------:R-:W-:Y:S01]  /*0ce0*/  ISETP.GT.U32.AND P6, PT, R20, R9, PT ;  /* 0x000000091400720c */ /* 0x000fe20003fc4070 */
[----:B------:R-:W-:-:S04]  /*0cf0*/  IMAD.HI.U32 R14, R3, R21, RZ ;  /* 0x00000015030e7227 */ /* 0x000fc800078e00ff */
[----:B------:R-:W-:Y:S01]  /*0d00*/  @!P0 IMAD.IADD R19, R19, 0x1, -R20 ;  /* 0x0000000113138824 */ /* 0x000fe200078e0a14 */
[C---:B------:R-:W-:Y:S01]  /*0d10*/  ISETP.GT.U32.AND P0, PT, R20.reuse, R10, PT ;  /* 0x0000000a1400720c */ /* 0x040fe20003f04070 */
[----:B------:R-:W-:Y:S02]  /*0d20*/  IMAD R12, R20, R12, R17 ;  /* 0x0000000c140c7224 */ /* 0x000fe400078e0211 */
[----:B------:R-:W-:Y:S02]  /*0d30*/  IMAD.MOV R11, RZ, RZ, -R11 ;  /* 0x000000ffff0b7224 */ /* 0x000fe400078e0a0b */
[----:B------:R-:W-:-:S04]  /*0d40*/  IMAD.HI.U32 R17, R3, R24, RZ ;  /* 0x0000001803117227 */ /* 0x000fc800078e00ff */
[----:B------:R-:W-:Y:S02]  /*0d50*/  IMAD.MOV R14, RZ, RZ, -R14 ;  /* 0x000000ffff0e7224 */ /* 0x000fe400078e0a0e */
[C---:B------:R-:W-:Y:S02]  /*0d60*/  IMAD R11, R20.reuse, R11, R16 ;  /* 0x0000000b140b7224 */ /* 0x040fe400078e0210 */
[----:B------:R-:W-:Y:S02]  /*0d70*/  IMAD.MOV R17, RZ, RZ, -R17 ;  /* 0x000000ffff117224 */ /* 0x000fe400078e0a11 */
[C---:B------:R-:W-:Y:S01]  /*0d80*/  IMAD R14, R20.reuse, R14, R21 ;  /* 0x0000000e140e7224 */ /* 0x040fe200078e0215 */
[----:B------:R-:W-:Y:S01]  /*0d90*/  IABS R21, R125 ;  /* 0x0000007d00157213 */ /* 0x000fe20000000000 */
[----:B------:R-:W-:Y:S01]  /*0da0*/  @!P2 IMAD.IADD R5, R5, 0x1, -R20 ;  /* 0x000000010505a824 */ /* 0x000fe200078e0a14 */
[C---:B------:R-:W-:Y:S01]  /*0db0*/  ISETP.GT.U32.AND P2, PT, R20.reuse, R4, PT ;  /* 0x000000041400720c */ /* 0x040fe20003f44070 */
[----:B------:R-:W-:-:S02]  /*0dc0*/  IMAD R17, R20, R17, R24 ;  /* 0x0000001114117224 */ /* 0x000fc400078e0218 */
[----:B------:R-:W-:Y:S01]  /*0dd0*/  @!P1 IMAD.IADD R2, R2, 0x1, -R20 ;  /* 0x0000000102029824 */ /* 0x000fe200078e0a14 */
[C---:B------:R-:W-:Y:S01]  /*0de0*/  ISETP.GT.U32.AND P1, PT, R20.reuse, R11, PT ;  /* 0x0000000b1400720c */ /* 0x040fe20003f24070 */
[----:B------:R-:W-:Y:S01]  /*0df0*/  IMAD.HI.U32 R15, R3, R21, RZ ;  /* 0x00000015030f7227 */ /* 0x000fe200078e00ff */
[----:B------:R-:W-:-:S03]  /*0e00*/  ISETP.GT.U32.AND P3, PT, R20, R5, PT ;  /* 0x000000051400720c */ /* 0x000fc60003f64070 */
[----:B------:R-:W-:-:S04]  /*0e10*/  IMAD.HI.U32 R16, R3, R22, RZ ;  /* 0x0000001603107227 */ /* 0x000fc800078e00ff */
[----:B------:R-:W-:Y:S01]  /*0e20*/  @!P0 IMAD.IADD R10, R10, 0x1, -R20 ;  /* 0x000000010a0a8824 */ /* 0x000fe200078e0a14 */
[----:B------:R-:W-:Y:S01]  /*0e30*/  ISETP.GT.U32.AND P0, PT, R20, R17, PT ;  /* 0x000000111400720c */ /* 0x000fe20003f04070 */
[----:B------:R-:W-:-:S04]  /*0e40*/  IMAD.HI.U32 R3, R3, R25, RZ ;  /* 0x0000001903037227 */ /* 0x000fc800078e00ff */
[----:B------:R-:W-:Y:S02]  /*0e50*/  IMAD.MOV R15, RZ, RZ, -R15 ;  /* 0x000000ffff0f7224 */ /* 0x000fe400078e0a0f */
[----:B------:R-:W-:-:S04]  /*0e60*/  IMAD.HI.U32 R18, R18, R52, RZ ;  /* 0x0000003412127227 */ /* 0x000fc800078e00ff */
[----:B------:R-:W-:Y:S02]  /*0e70*/  IMAD.MOV R3, RZ, RZ, -R3 ;  /* 0x000000ffff037224 */ /* 0x000fe400078e0a03 */
[C---:B------:R-:W-:Y:S02]  /*0e80*/  IMAD R15, R20.reuse, R15, R21 ;  /* 0x0000000f140f7224 */ /* 0x040fe400078e0215 */
[----:B------:R-:W-:Y:S02]  /*0e90*/  IMAD.MOV R21, RZ, RZ, -R18 ;  /* 0x000000ffff157224 */ /* 0x000fe400078e0a12 */
[----:B------:R-:W-:Y:S01]  /*0ea0*/  IMAD R18, R20, R3, R25 ;  /* 0x0000000314127224 */ /* 0x000fe200078e0219 */
[----:B------:R-:W-:Y:S01]  /*0eb0*/  SHF.R.S32.HI R3, RZ, 0x1f, R6 ;  /* 0x0000001fff037819 */ /* 0x000fe20000011406 */
[--C-:B------:R-:W-:Y:S01]  /*0ec0*/  @!P2 IMAD.IADD R4, R4, 0x1, -R20.reuse ;  /* 0x000000010404a824 */ /* 0x100fe200078e0a14 */
[C---:B------:R-:W-:Y:S01]  /*0ed0*/  ISETP.GT.U32.AND P2, PT, R20.reuse, R12, PT ;  /* 0x0000000c1400720c */ /* 0x040fe20003f44070 */
[--C-:B------:R-:W-:Y:S01]  /*0ee0*/  @!P1 IMAD.IADD R11, R11, 0x1, -R20.reuse ;  /* 0x000000010b0b9824 */ /* 0x100fe200078e0a14 */
[C---:B------:R-:W-:Y:S01]  /*0ef0*/  ISETP.GT.U32.AND P1, PT, R20.reuse, R18, PT ;  /* 0x000000121400720c */ /* 0x040fe20003f24070 */
[--C-:B------:R-:W-:Y:S01]  /*0f00*/  @!P0 IMAD.IADD R17, R17, 0x1, -R20.reuse ;  /* 0x0000000111118824 */ /* 0x100fe200078e0a14 */
[----:B------:R-:W-:Y:S01]  /*0f10*/  LEA.HI R3, R3, R6, RZ, 0x5 ;  /* 0x0000000603037211 */ /* 0x000fe200078f28ff */
[--C-:B------:R-:W-:Y:S01]  /*0f20*/  @!P3 IMAD.IADD R5, R5, 0x1, -R20.reuse ;  /* 0x000000010505b824 */ /* 0x100fe200078e0a14 */
[----:B------:R-:W-:Y:S01]  /*0f30*/  ISETP.GT.U32.AND P0, PT, R20, R11, PT ;  /* 0x0000000b1400720c */ /* 0x000fe20003f04070 */
[----:B------:R-:W-:Y:S01]  /*0f40*/  @!P5 IMAD.IADD R8, R8, 0x1, -R20 ;  /* 0x000000010808d824 */ /* 0x000fe200078e0a14 */
[C---:B------:R-:W-:Y:S01]  /*0f50*/  ISETP.GT.U32.AND P3, PT, R20.reuse, R13, PT ;  /* 0x0000000d1400720c */ /* 0x040fe20003f64070 */
[----:B------:R-:W-:Y:S01]  /*0f60*/  IMAD R52, R27, R21, R52 ;  /* 0x000000151b347224 */ /* 0x000fe200078e0234 */
[----:B------:R-:W-:Y:S01]  /*0f70*/  ISETP.GT.U32.AND P5, PT, R20, R15, PT ;  /* 0x0000000f1400720c */ /* 0x000fe20003fa4070 */
[----:B------:R-:W-:-:S02]  /*0f80*/  IMAD.MOV R23, RZ, RZ, -R16 ;  /* 0x000000ffff177224 */ /* 0x000fc400078e0a10 */
[--C-:B------:R-:W-:Y:S01]  /*0f90*/  @!P4 IMAD.IADD R7, R7, 0x1, -R20.reuse ;  /* 0x000000010707c824 */ /* 0x100fe200078e0a14 */
[----:B------:R-:W-:Y:S01]  /*0fa0*/  ISETP.GT.U32.AND P4, PT, R20, R14, PT ;  /* 0x0000000e1400720c */ /* 0x000fe20003f84070 */
[----:B------:R-:W-:Y:S01]  /*0fb0*/  @!P2 IMAD.IADD R12, R12, 0x1, -R20 ;  /* 0x000000010c0ca824 */ /* 0x000fe200078e0a14 */
[----:B------:R-:W-:Y:S01]  /*0fc0*/  ISETP.GT.U32.AND P2, PT, R27, R52, PT ;  /* 0x000000341b00720c */ /* 0x000fe20003f44070 */
[----:B------:R-:W-:Y:S02]  /*0fd0*/  IMAD R16, R20, R23, R22 ;  /* 0x0000001714107224 */ /* 0x000fe400078e0216 */
[--C-:B------:R-:W-:Y:S01]  /*0fe0*/  @!P1 IMAD.IADD R18, R18, 0x1, -R20.reuse ;  /* 0x0000000112129824 */ /* 0x100fe200078e0a14 */
[C---:B------:R-:W-:Y:S01]  /*0ff0*/  ISETP.GT.U32.AND P1, PT, R20.reuse, R12, PT ;  /* 0x0000000c1400720c */ /* 0x040fe20003f24070 */
[--C-:B------:R-:W-:Y:S01]  /*1000*/  @!P6 IMAD.IADD R9, R9, 0x1, -R20.reuse ;  /* 0x000000010909e824 */ /* 0x100fe200078e0a14 */
[C---:B------:R-:W-:Y:S01]  /*1010*/  ISETP.GT.U32.AND P6, PT, R20.reuse, R16, PT ;  /* 0x000000101400720c */ /* 0x040fe20003fc4070 */
[--C-:B------:R-:W-:Y:S01]  /*1020*/  @!P0 IMAD.IADD R11, R11, 0x1, -R20.reuse ;  /* 0x000000010b0b8824 */ /* 0x100fe200078e0a14 */
[C---:B------:R-:W-:Y:S01]  /*1030*/  ISETP.GT.U32.AND P0, PT, R20.reuse, R17, PT ;  /* 0x000000111400720c */ /* 0x040fe20003f04070 */
[--C-:B------:R-:W-:Y:S01]  /*1040*/  @!P3 IMAD.IADD R13, R13, 0x1, -R20.reuse ;  /* 0x000000010d0db824 */ /* 0x100fe200078e0a14 */
[C---:B------:R-:W-:Y:S01]  /*1050*/  ISETP.GT.U32.AND P3, PT, R20.reuse, R7, PT ;  /* 0x000000071400720c */ /* 0x040fe20003f64070 */
[--C-:B------:R-:W-:Y:S01]  /*1060*/  @!P5 IMAD.IADD R15, R15, 0x1, -R20.reuse ;  /* 0x000000010f0fd824 */ /* 0x100fe200078e0a14 */
[----:B------:R-:W-:Y:S01]  /*1070*/  ISETP.GT.U32.AND P5, PT, R20, R9, PT ;  /* 0x000000091400720c */ /* 0x000fe20003fa4070 */
[--C-:B------:R-:W-:Y:S01]  /*1080*/  @!P4 IMAD.IADD R14, R14, 0x1, -R20.reuse ;  /* 0x000000010e0ec824 */ /* 0x100fe200078e0a14 */
[----:B------:R-:W-:Y:S01]  /*1090*/  ISETP.GT.U32.AND P4, PT, R20, R8, PT ;  /* 0x000000081400720c */ /* 0x000fe20003f84070 */
[----:B------:R-:W-:Y:S01]  /*10a0*/  @!P2 IMAD.IADD R52, R52, 0x1, -R27 ;  /* 0x000000013434a824 */ /* 0x000fe200078e0a1b */
[----:B------:R-:W-:Y:S01]  /*10b0*/  ISETP.GT.U32.AND P2, PT, R20, R13, PT ;  /* 0x0000000d1400720c */ /* 0x000fe20003f44070 */
[----:B------:R-:W-:-:S02]  /*10c0*/  @!P1 IMAD.IADD R12, R12, 0x1, -R20 ;  /* 0x000000010c0c9824 */ /* 0x000fc400078e0a14 */
[--C-:B------:R-:W-:Y:S01]  /*10d0*/  @!P6 IMAD.IADD R16, R16, 0x1, -R20.reuse ;  /* 0x000000011010e824 */ /* 0x100fe200078e0a14 */
[----:B------:R-:W-:Y:S01]  /*10e0*/  ISETP.GT.U32.AND P1, PT, R27, R52, PT ;  /* 0x000000341b00720c */ /* 0x000fe20003f24070 */
[--C-:B------:R-:W-:Y:S01]  /*10f0*/  @!P0 IMAD.IADD R17, R17, 0x1, -R20.reuse ;  /* 0x0000000111118824 */ /* 0x100fe200078e0a14 */
[----:B------:R-:W-:Y:S01]  /*1100*/  ISETP.GE.AND P0, PT, R116, RZ, PT ;  /* 0x000000ff7400720c */ /* 0x000fe20003f06270 */
[--C-:B------:R-:W-:Y:S01]  /*1110*/  @!P3 IMAD.IADD R7, R7, 0x1, -R20.reuse ;  /* 0x000000010707b824 */ /* 0x100fe200078e0a14 */
[C---:B------:R-:W-:Y:S01]  /*1120*/  ISETP.GT.U32.AND P3, PT, R20.reuse, R14, PT ;  /* 0x0000000e1400720c */ /* 0x040fe20003f64070 */
[--C-:B------:R-:W-:Y:S01]  /*1130*/  @!P5 IMAD.IADD R9, R9, 0x1, -R20.reuse ;  /* 0x000000010909d824 */ /* 0x100fe200078e0a14 */
[----:B------:R-:W-:Y:S01]  /*1140*/  ISETP.GT.U32.AND P5, PT, R20, R16, PT ;  /* 0x000000101400720c */ /* 0x000fe20003fa4070 */
[--C-:B------:R-:W-:Y:S01]  /*1150*/  @!P4 IMAD.IADD R8, R8, 0x1, -R20.reuse ;  /* 0x000000010808c824 */ /* 0x100fe200078e0a14 */
[C---:B------:R-:W-:Y:S01]  /*1160*/  ISETP.GT.U32.AND P4, PT, R20.reuse, R15, PT ;  /* 0x0000000f1400720c */ /* 0x040fe20003f84070 */
[----:B------:R-:W-:Y:S01]  /*1170*/  IMAD.MOV.U32 R6, RZ, RZ, R5 ;  /* 0x000000ffff067224 */ /* 0x000fe200078e0005 */
[----:B------:R-:W-:Y:S01]  /*1180*/  ISETP.GT.U32.AND P6, PT, R20, R10, PT ;  /* 0x0000000a1400720c */ /* 0x000fe20003fc4070 */
[----:B------:R-:W-:Y:S01]  /*1190*/  @!P2 IMAD.IADD R13, R13, 0x1, -R20 ;  /* 0x000000010d0da824 */ /* 0x000fe200078e0a14 */
[----:B------:R-:W-:Y:S01]  /*11a0*/  ISETP.GE.AND P2, PT, R114, RZ, PT ;  /* 0x000000ff7200720c */ /* 0x000fe20003f46270 */
[----:B------:R-:W-:Y:S01]  /*11b0*/  @!P1 IMAD.IADD R52, R52, 0x1, -R27 ;  /* 0x0000000134349824 */ /* 0x000fe200078e0a1b */
[----:B------:R-:W-:Y:S01]  /*11c0*/  ISETP.GE.AND P1, PT, R119, RZ, PT ;  /* 0x000000ff7700720c */ /* 0x000fe20003f26270 */
[----:B------:R-:W-:Y:S01]  /*11d0*/  @!P0 IMAD.MOV R6, RZ, RZ, -R6 ;  /* 0x000000ffff068224 */ /* 0x000fe200078e0a06 */
[----:B------:R-:W-:Y:S01]  /*11e0*/  ISETP.GE.AND P0, PT, R122, RZ, PT ;  /* 0x000000ff7a00720c */ /* 0x000fe20003f06270 */
[--C-:B------:R-:W-:Y:S01]  /*11f0*/  @!P3 IMAD.IADD R14, R14, 0x1, -R20.reuse ;  /* 0x000000010e0eb824 */ /* 0x100fe200078e0a14 */
[----:B------:R-:W-:Y:S01]  /*1200*/  ISETP.GE.AND P3, PT, R115, RZ, PT ;  /* 0x000000ff7300720c */ /* 0x000fe20003f66270 */
[--C-:B------:R-:W-:Y:S01]  /*1210*/  @!P5 IMAD.IADD R16, R16, 0x1, -R20.reuse ;  /* 0x000000011010d824 */ /* 0x100fe200078e0a14 */
[----:B------:R-:W-:Y:S01]  /*1220*/  ISETP.GE.AND P5, PT, R117, RZ, PT ;  /* 0x000000ff7500720c */ /* 0x000fe20003fa6270 */
[--C-:B------:R-:W-:Y:S01]  /*1230*/  @!P4 IMAD.IADD R15, R15, 0x1, -R20.reuse ;  /* 0x000000010f0fc824 */ /* 0x100fe200078e0a14 */
[----:B------:R-:W-:Y:S01]  /*1240*/  ISETP.GE.AND P4, PT, R118, RZ, PT ;  /* 0x000000ff7600720c */ /* 0x000fe20003f86270 */
[----:B------:R-:W-:Y:S01]  /*1250*/  @!P6 IMAD.IADD R10, R10, 0x1, -R20 ;  /* 0x000000010a0ae824 */ /* 0x000fe200078e0a14 */
[----:B------:R-:W-:Y:S01]  /*1260*/  ISETP.GT.U32.AND P6, PT, R20, R18, PT ;  /* 0x000000121400720c */ /* 0x000fe20003fc4070 */
[----:B------:R-:W-:Y:S01]  /*1270*/  @!P2 IMAD.MOV R2, RZ, RZ, -R2 ;  /* 0x000000ffff02a224 */ /* 0x000fe200078e0a02 */
[----:B------:R-:W-:Y:S01]  /*1280*/  ISETP.GE.AND P2, PT, R120, RZ, PT ;  /* 0x000000ff7800720c */ /* 0x000fe20003f46270 */
        /* <DEDUP_REMOVED lines=10> */
[----:B------:R-:W-:Y:S01]  /*1330*/  @!P6 IMAD.IADD R18, R18, 0x1, -R20 ;  /* 0x000000011212e824 */ /* 0x000fe200078e0a14 */
[----:B------:R-:W-:Y:S01]  /*1340*/  LOP3.LUT R5, RZ, c[0x0][0x17c], RZ, 0x33, !PT ;  /* 0x00005f00ff057a12 */ /* 0x000fe200078e33ff */
[----:B------:R-:W-:Y:S01]  /*1350*/  @!P2 IMAD.MOV R10, RZ, RZ, -R10 ;  /* 0x000000ffff0aa224 */ /* 0x000fe200078e0a0a */
[----:B------:R-:W-:Y:S01]  /*1360*/  ISETP.GE.AND P2, PT, R126, RZ, PT ;  /* 0x000000ff7e00720c */ /* 0x000fe20003f46270 */
[----:B------:R-:W-:Y:S01]  /*1370*/  @!P1 IMAD.MOV R15, RZ, RZ, -R15 ;  /* 0x000000ffff0f9224 */ /* 0x000fe200078e0a0f */
[----:B------:R-:W-:Y:S01]  /*1380*/  ISETP.GE.AND P1, PT, R113, RZ, PT ;  /* 0x000000ff7100720c */ /* 0x000fe20003f26270 */
[----:B------:R-:W-:Y:S01]  /*1390*/  @!P0 IMAD.MOV R18, RZ, RZ, -R18 ;  /* 0x000000ffff128224 */ /* 0x000fe200078e0a12 */
[----:B------:R-:W-:Y:S01]  /*13a0*/  ISETP.NE.AND P0, PT, RZ, c[0x0][0x178], PT ;  /* 0x00005e00ff007a0c */ /* 0x000fe20003f05270 */
[----:B------:R-:W-:Y:S01]  /*13b0*/  @!P3 IMAD.MOV R11, RZ, RZ, -R11 ;  /* 0x000000ffff0bb224 */ /* 0x000fe200078e0a0b */
[----:B------:R-:W-:Y:S01]  /*13c0*/  ISETP.GE.AND P3, PT, R127, RZ, PT ;  /* 0x000000ff7f00720c */ /* 0x000fe20003f66270 */
[----:B------:R-:W-:Y:S01]  /*13d0*/  @!P5 IMAD.MOV R13, RZ, RZ, -R13 ;  /* 0x000000ffff0dd224 */ /* 0x000fe200078e0a0d */
[----:B------:R-:W-:Y:S01]  /*13e0*/  ISETP.GE.AND P5, PT, R129, RZ, PT ;  /* 0x000000ff8100720c */ /* 0x000fe20003fa6270 */
[----:B------:R-:W-:Y:S01]  /*13f0*/  @!P4 IMAD.MOV R14, RZ, RZ, -R14 ;  /* 0x000000ffff0ec224 */ /* 0x000fe200078e0a0e */
[----:B------:R-:W-:Y:S01]  /*1400*/  ISETP.NE.AND P4, PT, RZ, c[0x0][0x17c], PT ;  /* 0x00005f00ff007a0c */ /* 0x000fe20003f85270 */
[----:B------:R-:W-:Y:S01]  /*1410*/  IMAD.SHL.U32 R21, R133, 0x2, RZ ;  /* 0x0000000285157824 */ /* 0x000fe200078e00ff */
[----:B------:R-:W-:Y:S01]  /*1420*/  LOP3.LUT R27, R132, 0x1e, RZ, 0xfc, !PT ;  /* 0x0000001e841b7812 */ /* 0x000fe200078efcff */
[----:B------:R-:W-:Y:S01]  /*1430*/  @!P2 IMAD.MOV R16, RZ, RZ, -R16 ;  /* 0x000000ffff10a224 */ /* 0x000fe200078e0a10 */
[C---:B------:R-:W-:Y:S01]  /*1440*/  SEL R32, R5.reuse, R2, !P4 ;  /* 0x0000000205207207 */ /* 0x040fe20006000000 */
[----:B------:R-:W-:Y:S01]  /*1450*/  @!P1 IMAD.MOV R52, RZ, RZ, -R52 ;  /* 0x000000ffff349224 */ /* 0x000fe200078e0a34 */
[C---:B------:R-:W-:Y:S01]  /*1460*/  SEL R33, R5.reuse, R4, !P4 ;  /* 0x0000000405217207 */ /* 0x040fe20006000000 */
[----:B------:R-:W-:Y:S01]  /*1470*/  IMAD.MOV.U32 R22, RZ, RZ, c[0x0][0x188] ;  /* 0x00006200ff167624 */ /* 0x000fe200078e00ff */
[----:B------:R-:W-:Y:S01]  /*1480*/  @!P0 LOP3.LUT R52, RZ, c[0x0][0x178], RZ, 0x33, !PT ;  /* 0x00005e00ff348a12 */ /* 0x000fe200078e33ff */
[----:B------:R-:W-:Y:S01]  /*1490*/  @!P3 IMAD.MOV R17, RZ, RZ, -R17 ;  /* 0x000000ffff11b224 */ /* 0x000fe200078e0a11 */
[C---:B------:R-:W-:Y:S01]  /*14a0*/  SEL R34, R5.reuse, R6, !P4 ;  /* 0x0000000605227207 */ /* 0x040fe20006000000 */
[----:B------:R-:W-:Y:S01]  /*14b0*/  @!P5 IMAD.MOV R19, RZ, RZ, -R19 ;  /* 0x000000ffff13d224 */ /* 0x000fe200078e0a13 */
[C---:B------:R-:W-:Y:S01]  /*14c0*/  SEL R35, R5.reuse, R7, !P4 ;  /* 0x0000000705237207 */ /* 0x040fe20006000000 */
[----:B------:R-:W-:Y:S01]  /*14d0*/  IMAD R32, R32, c[0x0][0x190], RZ ;  /* 0x0000640020207a24 */ /* 0x000fe200078e02ff */
[----:B------:R-:W-:Y:S01]  /*14e0*/  SEL R36, R5, R8, !P4 ;  /* 0x0000000805247207 */ /* 0x000fe20006000000 */
[----:B------:R-:W-:Y:S01]  /*14f0*/  IMAD R33, R33, c[0x0][0x190], RZ ;  /* 0x0000640021217a24 */ /* 0x000fe200078e02ff */
[C---:B------:R-:W-:Y:S01]  /*1500*/  SEL R37, R5.reuse, R9, !P4 ;  /* 0x0000000905257207 */ /* 0x040fe20006000000 */
[----:B------:R-:W-:Y:S01]  /*1510*/  IMAD R52, R52, c[0x0][0x184], RZ ;  /* 0x0000610034347a24 */ /* 0x000fe200078e02ff */
[C---:B------:R-:W-:Y:S01]  /*1520*/  SEL R38, R5.reuse, R10, !P4 ;  /* 0x0000000a05267207 */ /* 0x040fe20006000000 */
[----:B------:R-:W-:Y:S01]  /*1530*/  IMAD R34, R34, c[0x0][0x190], RZ ;  /* 0x0000640022227a24 */ /* 0x000fe200078e02ff */
[----:B------:R-:W-:Y:S01]  /*1540*/  SEL R39, R5, R11, !P4 ;  /* 0x0000000b05277207 */ /* 0x000fe20006000000 */
        /* <DEDUP_REMOVED lines=17> */
[----:B------:R-:W-:Y:S01]  /*1660*/  LEA R88, P2, R52, c[0x0][0x160], 0x1 ;  /* 0x0000580034587a11 */ /* 0x000fe200078408ff */
[----:B------:R-:W-:Y:S01]  /*1670*/  IMAD R48, R48, c[0x0][0x190], RZ ;  /* 0x0000640030307a24 */ /* 0x000fe200078e02ff */
[----:B------:R-:W-:Y:S01]  /*1680*/  LEA R108, P3, R32, c[0x0][0x168], 0x1 ;  /* 0x00005a00206c7a11 */ /* 0x000fe200078608ff */
[----:B------:R-:W-:Y:S01]  /*1690*/  IMAD R49, R49, c[0x0][0x190], RZ ;  /* 0x0000640031317a24 */ /* 0x000fe200078e02ff */
[----:B------:R-:W-:Y:S01]  /*16a0*/  LEA R106, P4, R33, c[0x0][0x168], 0x1 ;  /* 0x00005a00216a7a11 */ /* 0x000fe200078808ff */
[----:B------:R-:W-:Y:S01]  /*16b0*/  IMAD R50, R50, c[0x0][0x190], RZ ;  /* 0x0000640032327a24 */ /* 0x000fe200078e02ff */
[----:B------:R-:W-:Y:S01]  /*16c0*/  LEA.HI.X.SX32 R89, R52, c[0x0][0x164], 0x1, P2 ;  /* 0x0000590034597a11 */ /* 0x000fe200010f0eff */
[----:B------:R-:W-:Y:S01]  /*16d0*/  IMAD R51, R51, c[0x0][0x190], RZ ;  /* 0x0000640033337a24 */ /* 0x000fe200078e02ff */
[----:B------:R-:W-:Y:S01]  /*16e0*/  LEA.HI.X.SX32 R109, R32, c[0x0][0x16c], 0x1, P3 ;  /* 0x00005b00206d7a11 */ /* 0x000fe200018f0eff */
[----:B------:R-:W-:Y:S01]  /*16f0*/  IMAD R25, R132, c[0x0][0x188], RZ ;  /* 0x0000620084197a24 */ /* 0x000fe200078e02ff */
[----:B------:R-:W-:Y:S01]  /*1700*/  LEA.HI.X.SX32 R107, R33, c[0x0][0x16c], 0x1, P4 ;  /* 0x00005b00216b7a11 */ /* 0x000fe200020f0eff */
[----:B------:R-:W-:Y:S01]  /*1710*/  IMAD.SHL.U32 R22, R22, 0x20, RZ ;  /* 0x0000002016167824 */ /* 0x000fe200078e00ff */
[--C-:B------:R-:W-:Y:S01]  /*1720*/  LOP3.LUT R23, R0, 0x10, R21.reuse, 0x78, !PT ;  /* 0x0000001000177812 */ /* 0x100fe200078e7815 */
[----:B------:R-:W-:Y:S01]  /*1730*/  IMAD R20, R28, c[0x0][0x188], RZ ;  /* 0x000062001c147a24 */ /* 0x000fe200078e02ff */
[----:B------:R-:W-:Y:S01]  /*1740*/  LEA R96, P5, R34, c[0x0][0x168], 0x1 ;  /* 0x00005a0022607a11 */ /* 0x000fe200078a08ff */
        /* <DEDUP_REMOVED lines=13> */
[----:B------:R-:W-:Y:S01]  /*1820*/  LOP3.LUT R112, R23, 0x200, R112, 0xf8, !PT ;  /* 0x0000020017707812 */ /* 0x000fe200078ef870 */
[----:B------:R-:W-:Y:S01]  /*1830*/  IMAD.MOV.U32 R23, RZ, RZ, c[0x0][0x18c] ;  /* 0x00006300ff177624 */ /* 0x000fe200078e00ff */
[----:B------:R-:W-:Y:S01]  /*1840*/  LOP3.LUT R53, R0, 0x30, R21, 0x78, !PT ;  /* 0x0000003000357812 */ /* 0x000fe200078e7815 */
[----:B------:R-:W-:Y:S01]  /*1850*/  IMAD R12, R72, c[0x0][0x188], RZ ;  /* 0x00006200480c7a24 */ /* 0x000fe200078e02ff */
[----:B------:R-:W-:Y:S01]  /*1860*/  LEA.HI.X.SX32 R97, R34, c[0x0][0x16c], 0x1, P5 ;  /* 0x00005b0022617a11 */ /* 0x000fe200028f0eff */
[----:B------:R-:W-:Y:S01]  /*1870*/  IMAD.SHL.U32 R23, R23, 0x20, RZ ;  /* 0x0000002017177824 */ /* 0x000fe200078e00ff */
[----:B------:R-:W-:Y:S01]  /*1880*/  LEA.HI.X.SX32 R99, R35, c[0x0][0x16c], 0x1, P6 ;  /* 0x00005b0023637a11 */ /* 0x000fe200030f0eff */
[----:B------:R-:W-:Y:S01]  /*1890*/  IMAD R11, R73, c[0x0][0x188], RZ ;  /* 0x00006200490b7a24 */ /* 0x000fe200078e02ff */
        /* <DEDUP_REMOVED lines=9> */
[----:B------:R-:W-:Y:S01]  /*1930*/  IMAD R2, R130, 0x10, R53 ;  /* 0x0000001082027824 */ /* 0x000fe200078e0235 */
[----:B------:R-:W-:Y:S01]  /*1940*/  LOP3.LUT R24, R21, 0x7e, RZ, 0xc0, !PT ;  /* 0x0000007e15187812 */ /* 0x000fe200078ec0ff */
[----:B------:R-:W-:Y:S01]  /*1950*/  IMAD R21, R27, c[0x0][0x188], RZ ;  /* 0x000062001b157a24 */ /* 0x000fe200078e02ff */
[----:B------:R-:W-:-:S02]  /*1960*/  LEA R76, P5, R45, c[0x0][0x168], 0x1 ;  /* 0x00005a002d4c7a11 */ /* 0x000fc400078a08ff */
[----:B------:R-:W-:Y:S02]  /*1970*/  LEA R82, P6, R46, c[0x0][0x168], 0x1 ;  /* 0x00005a002e527a11 */ /* 0x000fe400078c08ff */
[----:B------:R-:W-:Y:S02]  /*1980*/  LEA R80, P0, R47, c[0x0][0x168], 0x1 ;  /* 0x00005a002f507a11 */ /* 0x000fe400078008ff */
[----:B------:R-:W-:Y:S02]  /*1990*/  LEA R94, P1, R48, c[0x0][0x168], 0x1 ;  /* 0x00005a00305e7a11 */ /* 0x000fe400078208ff */
[----:B------:R-:W-:Y:S02]  /*19a0*/  LEA R86, P2, R49, c[0x0][0x168], 0x1 ;  /* 0x00005a0031567a11 */ /* 0x000fe400078408ff */
[----:B------:R-:W-:Y:S02]  /*19b0*/  LEA R92, P3, R50, c[0x0][0x168], 0x1 ;  /* 0x00005a00325c7a11 */ /* 0x000fe400078608ff */
[----:B------:R-:W-:-:S02]  /*19c0*/  LEA R90, P4, R51, c[0x0][0x168], 0x1 ;  /* 0x00005a00335a7a11 */ /* 0x000fc400078808ff */
[----:B------:R-:W-:Y:S02]  /*19d0*/  SHF.R.S32.HI R6, RZ, 0x5, R3 ;  /* 0x00000005ff067819 */ /* 0x000fe40000011403 */
[C---:B------:R-:W-:Y:S02]  /*19e0*/  LOP3.LUT R5, R24.reuse, 0x10, RZ, 0x3c, !PT ;  /* 0x0000001018057812 */ /* 0x040fe400078e3cff */
[C---:B------:R-:W-:Y:S02]  /*19f0*/  LOP3.LUT R4, R24.reuse, 0x20, RZ, 0x3c, !PT ;  /* 0x0000002018047812 */ /* 0x040fe400078e3cff */
[----:B------:R-:W-:Y:S02]  /*1a00*/  LOP3.LUT R3, R24, 0x30, RZ, 0x3c, !PT ;  /* 0x0000003018037812 */ /* 0x000fe400078e3cff */
[----:B------:R-:W-:Y:S02]  /*1a10*/  LOP3.LUT R0, R112, 0x20, RZ, 0x3c, !PT ;  /* 0x0000002070007812 */ /* 0x000fe400078e3cff */
[----:B------:R-:W-:-:S02]  /*1a20*/  LEA.HI.X.SX32 R77, R45, c[0x0][0x16c], 0x1, P5 ;  /* 0x00005b002d4d7a11 */ /* 0x000fc400028f0eff */
[----:B------:R-:W-:Y:S02]  /*1a30*/  LEA.HI.X.SX32 R83, R46, c[0x0][0x16c], 0x1, P6 ;  /* 0x00005b002e537a11 */ /* 0x000fe400030f0eff */
[----:B------:R-:W-:Y:S02]  /*1a40*/  LEA.HI.X.SX32 R81, R47, c[0x0][0x16c], 0x1, P0 ;  /* 0x00005b002f517a11 */ /* 0x000fe400000f0eff */
[----:B------:R-:W-:Y:S02]  /*1a50*/  LEA.HI.X.SX32 R95, R48, c[0x0][0x16c], 0x1, P1 ;  /* 0x00005b00305f7a11 */ /* 0x000fe400008f0eff */
[----:B------:R-:W-:Y:S02]  /*1a60*/  LEA.HI.X.SX32 R87, R49, c[0x0][0x16c], 0x1, P2 ;  /* 0x00005b0031577a11 */ /* 0x000fe400010f0eff */
[----:B------:R-:W-:Y:S02]  /*1a70*/  LEA.HI.X.SX32 R93, R50, c[0x0][0x16c], 0x1, P3 ;  /* 0x00005b00325d7a11 */ /* 0x000fe400018f0eff */
[----:B------:R-:W-:-:S02]  /*1a80*/  LEA.HI.X.SX32 R91, R51, c[0x0][0x16c], 0x1, P4 ;  /* 0x00005b00335b7a11 */ /* 0x000fc400020f0eff */
.L_x_1:
[----:B------:R-:W-:Y:S01]  /*1a90*/  ISETP.GE.AND P0, PT, R132, UR4, PT ;  /* 0x0000000484007c0c */ /* 0x000fe2000bf06270 */
[----:B------:R-:W-:Y:S01]  /*1aa0*/  IMAD.WIDE R36, R25, 0x2, R88 ;  /* 0x0000000219247825 */ /* 0x000fe200078e0258 */
[----:B------:R-:W-:-:S02]  /*1ab0*/  PRMT R49, RZ, 0x7610, R49 ;  /* 0x00007610ff317816 */ /* 0x000fc40000000031 */
[----:B------:R-:W-:Y:S02]  /*1ac0*/  ISETP.GE.AND P1, PT, R111, UR4, PT ;  /* 0x000000046f007c0c */ /* 0x000fe4000bf26270 */
[----:B------:R-:W-:Y:S02]  /*1ad0*/  ISETP.GE.AND P2, PT, R110, UR4, PT ;  /* 0x000000046e007c0c */ /* 0x000fe4000bf46270 */
[----:B------:R-:W-:Y:S02]  /*1ae0*/  ISETP.GE.AND P3, PT, R74, UR4, PT ;  /* 0x000000044a007c0c */ /* 0x000fe4000bf66270 */
[----:B------:R-:W-:-:S03]  /*1af0*/  ISETP.GE.AND P4, PT, R73, UR4, PT ;  /* 0x0000000449007c0c */ /* 0x000fc6000bf86270 */
[----:B------:R0:W2:Y:S01]  /*1b00*/  @!P0 LDG.E.U16 R49, [R36.64] ;  /* 0x0000000624318981 */ /* 0x0000a2000c1e1500 */
[----:B------:R-:W-:Y:S01]  /*1b10*/  ISETP.GE.AND P0, PT, R75, UR4, PT ;  /* 0x000000044b007c0c */ /* 0x000fe2000bf06270 */
[----:B------:R-:W-:Y:S01]  /*1b20*/  IMAD.WIDE R32, R7, 0x2, R88 ;  /* 0x0000000207207825 */ /* 0x000fe200078e0258 */
[----:B------:R-:W-:Y:S02]  /*1b30*/  PRMT R146, RZ, 0x7610, R146 ;  /* 0x00007610ff927816 */ /* 0x000fe40000000092 */
[----:B------:R-:W-:Y:S01]  /*1b40*/  PRMT R149, RZ, 0x7610, R149 ;  /* 0x00007610ff957816 */ /* 0x000fe20000000095 */
[----:B------:R-:W-:Y:S01]  /*1b50*/  IMAD.WIDE R34, R8, 0x2, R88 ;  /* 0x0000000208227825 */ /* 0x000fe200078e0258 */
[----:B------:R-:W-:Y:S02]  /*1b60*/  PRMT R138, RZ, 0x7610, R138 ;  /* 0x00007610ff8a7816 */ /* 0x000fe4000000008a */
[----:B------:R-:W-:Y:S01]  /*1b70*/  PRMT R51, RZ, 0x7610, R51 ;  /* 0x00007610ff337816 */ /* 0x000fe20000000033 */
[----:B0-----:R-:W-:Y:S01]  /*1b80*/  IMAD.WIDE R36, R9, 0x2, R88 ;  /* 0x0000000209247825 */ /* 0x001fe200078e0258 */
[----:B------:R-:W-:Y:S01]  /*1b90*/  PRMT R144, RZ, 0x7610, R144 ;  /* 0x00007610ff907816 */ /* 0x000fe20000000090 */
[----:B------:R0:W3:Y:S02]  /*1ba0*/  @!P1 LDG.E.U16 R146, [R32.64] ;  /* 0x0000000620929981 */ /* 0x0000e4000c1e1500 */
[----:B------:R-:W-:-:S04]  /*1bb0*/  IMAD.WIDE R38, R10, 0x2, R88 ;  /* 0x000000020a267825 */ /* 0x000fc800078e0258 */
[----:B------:R-:W-:Y:S01]  /*1bc0*/  IMAD.WIDE R44, R11, 0x2, R88 ;  /* 0x000000020b2c7825 */ /* 0x000fe200078e0258 */
[----:B------:R1:W4:Y:S01]  /*1bd0*/  @!P2 LDG.E.U16 R149, [R34.64] ;  /* 0x000000062295a981 */ /* 0x000322000c1e1500 */
[----:B------:R-:W-:Y:S02]  /*1be0*/  ISETP.GE.AND P1, PT, R71, UR4, PT ;  /* 0x0000000447007c0c */ /* 0x000fe4000bf26270 */
[----:B------:R-:W-:Y:S01]  /*1bf0*/  ISETP.GE.AND P2, PT, R70, UR4, PT ;  /* 0x0000000446007c0c */ /* 0x000fe2000bf46270 */
[----:B------:R5:W3:Y:S01]  /*1c00*/  @!P0 LDG.E.U16 R138, [R36.64] ;  /* 0x00000006248a8981 */ /* 0x000ae2000c1e1500 */
[----:B------:R-:W-:-:S03]  /*1c10*/  ISETP.GE.AND P0, PT, R72, UR4, PT ;  /* 0x0000000448007c0c */ /* 0x000fc6000bf06270 */
[----:B------:R1:W3:Y:S01]  /*1c20*/  @!P3 LDG.E.U16 R51, [R38.64] ;  /* 0x000000062633b981 */ /* 0x0002e2000c1e1500 */
[----:B------:R-:W-:-:S03]  /*1c30*/  ISETP.GE.AND P3, PT, R69, UR4, PT ;  /* 0x0000000445007c0c */ /* 0x000fc6000bf66270 */
[----:B------:R5:W4:Y:S01]  /*1c40*/  @!P4 LDG.E.U16 R144, [R44.64] ;  /* 0x000000062c90c981 */ /* 0x000b22000c1e1500 */
[----:B------:R-:W-:Y:S01]  /*1c50*/  ISETP.GE.AND P4, PT, R68, UR4, PT ;  /* 0x0000000444007c0c */ /* 0x000fe2000bf86270 */
[----:B0-----:R-:W-:Y:S01]  /*1c60*/  IMAD.WIDE R32, R12, 0x2, R88 ;  /* 0x000000020c207825 */ /* 0x001fe200078e0258 */
[----:B------:R-:W-:Y:S02]  /*1c70*/  PRMT R147, RZ, 0x7610, R147 ;  /* 0x00007610ff937816 */ /* 0x000fe40000000093 */
[----:B------:R-:W-:Y:S01]  /*1c80*/  PRMT R136, RZ, 0x7610, R136 ;  /* 0x00007610ff887816 */ /* 0x000fe20000000088 */
[----:B-1----:R-:W-:Y:S01]  /*1c90*/  IMAD.WIDE R34, R13, 0x2, R88 ;  /* 0x000000020d227825 */ /* 0x002fe200078e0258 */
[----:B------:R-:W-:Y:S02]  /*1ca0*/  PRMT R53, RZ, 0x7610, R53 ;  /* 0x00007610ff357816 */ /* 0x000fe40000000035 */
[----:B------:R-:W-:Y:S01]  /*1cb0*/  PRMT R142, RZ, 0x7610, R142 ;  /* 0x00007610ff8e7816 */ /* 0x000fe2000000008e */
[----:B-----5:R-:W-:Y:S01]  /*1cc0*/  IMAD.WIDE R36, R14, 0x2, R88 ;  /* 0x000000020e247825 */ /* 0x020fe200078e0258 */
[----:B------:R-:W-:Y:S01]  /*1cd0*/  PRMT R145, RZ, 0x7610, R145 ;  /* 0x00007610ff917816 */ /* 0x000fe20000000091 */
[----:B------:R0:W5:Y:S02]  /*1ce0*/  @!P0 LDG.E.U16 R147, [R32.64] ;  /* 0x0000000620938981 */ /* 0x000164000c1e1500 */
[----:B------:R-:W-:-:S04]  /*1cf0*/  IMAD.WIDE R38, R15, 0x2, R88 ;  /* 0x000000020f267825 */ /* 0x000fc800078e0258 */
[----:B------:R-:W-:Y:S01]  /*1d00*/  IMAD.WIDE R44, R16, 0x2, R88 ;  /* 0x00000002102c7825 */ /* 0x000fe200078e0258 */
[----:B------:R1:W4:Y:S01]  /*1d10*/  @!P1 LDG.E.U16 R136, [R34.64] ;  /* 0x0000000622889981 */ /* 0x000322000c1e1500 */
[----:B------:R-:W-:Y:S02]  /*1d20*/  ISETP.GE.AND P0, PT, R31, UR4, PT ;  /* 0x000000041f007c0c */ /* 0x000fe4000bf06270 */
[----:B------:R-:W-:Y:S01]  /*1d30*/  ISETP.GE.AND P1, PT, R30, UR4, PT ;  /* 0x000000041e007c0c */ /* 0x000fe2000bf26270 */
[----:B------:R0:W4:Y:S01]  /*1d40*/  @!P2 LDG.E.U16 R53, [R36.64] ;  /* 0x000000062435a981 */ /* 0x000122000c1e1500 */
[----:B------:R-:W-:-:S03]  /*1d50*/  ISETP.GE.AND P2, PT, R29, UR4, PT ;  /* 0x000000041d007c0c */ /* 0x000fc6000bf46270 */
[----:B------:R1:W5:Y:S01]  /*1d60*/  @!P3 LDG.E.U16 R142, [R38.64] ;  /* 0x00000006268eb981 */ /* 0x000362000c1e1500 */
[----:B------:R-:W-:-:S03]  /*1d70*/  ISETP.GE.AND P3, PT, R28, UR4, PT ;  /* 0x000000041c007c0c */ /* 0x000fc6000bf66270 */
[----:B------:R1:W5:Y:S01]  /*1d80*/  @!P4 LDG.E.U16 R145, [R44.64] ;  /* 0x000000062c91c981 */ /* 0x000362000c1e1500 */
[----:B------:R-:W-:Y:S01]  /*1d90*/  ISETP.GE.AND P4, PT, R27, UR4, PT ;  /* 0x000000041b007c0c */ /* 0x000fe2000bf86270 */
[----:B0-----:R-:W-:Y:S01]  /*1da0*/  IMAD.WIDE R32, R17, 0x2, R88 ;  /* 0x0000000211207825 */ /* 0x001fe200078e0258 */
[----:B------:R-:W-:Y:S02]  /*1db0*/  PRMT R54, RZ, 0x7610, R54 ;  /* 0x00007610ff367816 */ /* 0x000fe40000000036 */
[----:B------:R-:W-:Y:S01]  /*1dc0*/  PRMT R47, RZ, 0x7610, R47 ;  /* 0x00007610ff2f7816 */ /* 0x000fe2000000002f */
[----:B-1----:R-:W-:Y:S01]  /*1dd0*/  IMAD.WIDE R34, R18, 0x2, R88 ;  /* 0x0000000212227825 */ /* 0x002fe200078e0258 */
[----:B------:R-:W-:Y:S02]  /*1de0*/  PRMT R140, RZ, 0x7610, R140 ;  /* 0x00007610ff8c7816 */ /* 0x000fe4000000008c */
[----:B------:R-:W-:Y:S01]  /*1df0*/  PRMT R143, RZ, 0x7610, R143 ;  /* 0x00007610ff8f7816 */ /* 0x000fe2000000008f */
[----:B------:R-:W-:Y:S01]  /*1e00*/  IMAD.WIDE R36, R19, 0x2, R88 ;  /* 0x0000000213247825 */ /* 0x000fe200078e0258 */
[----:B------:R-:W-:Y:S01]  /*1e10*/  PRMT R52, RZ, 0x7610, R52 ;  /* 0x00007610ff347816 */ /* 0x000fe20000000034 */
[----:B------:R0:W5:Y:S02]  /*1e20*/  @!P0 LDG.E.U16 R54, [R32.64] ;  /* 0x0000000620368981 */ /* 0x000164000c1e1500 */
[----:B------:R-:W-:-:S02]  /*1e30*/  IMAD.WIDE R38, R20, 0x2, R88 ;  /* 0x0000000214267825 */ /* 0x000fc400078e0258 */
[----:B------:R1:W5:Y:S02]  /*1e40*/  @!P1 LDG.E.U16 R47, [R34.64] ;  /* 0x00000006222f9981 */ /* 0x000364000c1e1500 */
[----:B------:R-:W-:Y:S02]  /*1e50*/  IMAD.WIDE R44, R21, 0x2, R88 ;  /* 0x00000002152c7825 */ /* 0x000fe400078e0258 */
[----:B------:R0:W5:Y:S04]  /*1e60*/  @!P2 LDG.E.U16 R140, [R36.64] ;  /* 0x00000006248ca981 */ /* 0x000168000c1e1500 */
[----:B------:R0:W5:Y:S04]  /*1e70*/  @!P3 LDG.E.U16 R143, [R38.64] ;  /* 0x00000006268fb981 */ /* 0x000168000c1e1500 */
[----:B------:R1:W5:Y:S04]  /*1e80*/  @!P4 LDG.E.U16 R52, [R44.64] ;  /* 0x000000062c34c981 */ /* 0x000368000c1e1500 */
[----:B------:R-:W-:Y:S01]  /*1e90*/  BAR.SYNC.DEFER_BLOCKING 0x0 ;  /* 0x0000000000007b1d */ /* 0x000fe20000010000 */
[----:B------:R-:W-:Y:S01]  /*1ea0*/  ISETP.GE.AND P0, PT, R131, UR4, PT ;  /* 0x0000000483007c0c */ /* 0x000fe2000bf06270 */
[----:B0-----:R-:W-:Y:S01]  /*1eb0*/  IMAD.WIDE R32, R26, 0x2, R90 ;  /* 0x000000021a207825 */ /* 0x001fe200078e025a */
[----:B------:R-:W-:-:S02]  /*1ec0*/  PRMT R141, RZ, 0x7610, R141 ;  /* 0x00007610ff8d7816 */ /* 0x000fc4000000008d */
[----:B------:R-:W-:Y:S01]  /*1ed0*/  PRMT R50, RZ, 0x7610, R50 ;  /* 0x00007610ff327816 */ /* 0x000fe20000000032 */
[C---:B-1----:R-:W-:Y:S01]  /*1ee0*/  IMAD.WIDE R34, R26.reuse, 0x2, R92 ;  /* 0x000000021a227825 */ /* 0x042fe200078e025c */
[----:B------:R-:W-:Y:S02]  /*1ef0*/  PRMT R137, RZ, 0x7610, R137 ;  /* 0x00007610ff897816 */ /* 0x000fe40000000089 */
[----:B------:R-:W-:Y:S01]  /*1f00*/  PRMT R134, RZ, 0x7610, R134 ;  /* 0x00007610ff867816 */ /* 0x000fe20000000086 */
[C---:B------:R-:W-:Y:S01]  /*1f10*/  IMAD.WIDE R36, R26.reuse, 0x2, R86 ;  /* 0x000000021a247825 */ /* 0x040fe200078e0256 */
[----:B------:R-:W-:Y:S02]  /*1f20*/  PRMT R139, RZ, 0x7610, R139 ;  /* 0x00007610ff8b7816 */ /* 0x000fe4000000008b */
[----:B------:R-:W-:Y:S01]  /*1f30*/  PRMT R48, RZ, 0x7610, R48 ;  /* 0x00007610ff307816 */ /* 0x000fe20000000030 */
[----:B------:R-:W-:Y:S01]  /*1f40*/  IMAD.WIDE R38, R26, 0x2, R94 ;  /* 0x000000021a267825 */ /* 0x000fe200078e025e */
[----:B------:R-:W-:-:S02]  /*1f50*/  PRMT R135, RZ, 0x7610, R135 ;  /* 0x00007610ff877816 */ /* 0x000fc40000000087 */
[----:B------:R-:W-:Y:S01]  /*1f60*/  PRMT R55, RZ, 0x7610, R55 ;  /* 0x00007610ff377816 */ /* 0x000fe20000000037 */
[----:B------:R0:W5:Y:S04]  /*1f70*/  @!P0 LDG.E.U16 R141, [R32.64] ;  /* 0x00000006208d8981 */ /* 0x000168000c1e1500 */
[----:B------:R1:W5:Y:S01]  /*1f80*/  @!P0 LDG.E.U16 R50, [R34.64] ;  /* 0x0000000622328981 */ /* 0x000362000c1e1500 */
[----:B------:R-:W-:-:S03]  /*1f90*/  PRMT R46, RZ, 0x7610, R46 ;  /* 0x00007610ff2e7816 */ /* 0x000fc6000000002e */
[----:B------:R1:W5:Y:S01]  /*1fa0*/  @!P0 LDG.E.U16 R137, [R36.64] ;  /* 0x0000000624898981 */ /* 0x000362000c1e1500 */
[C---:B0-----:R-:W-:Y:S01]  /*1fb0*/  IMAD.WIDE R32, R26.reuse, 0x2, R80 ;  /* 0x000000021a207825 */ /* 0x041fe200078e0250 */
[----:B------:R-:W-:Y:S02]  /*1fc0*/  PRMT R151, RZ, 0x7610, R151 ;  /* 0x00007610ff977816 */ /* 0x000fe40000000097 */
[----:B------:R0:W5:Y:S01]  /*1fd0*/  @!P0 LDG.E.U16 R134, [R38.64] ;  /* 0x0000000626868981 */ /* 0x000162000c1e1500 */
[C---:B-1----:R-:W-:Y:S01]  /*1fe0*/  IMAD.WIDE R34, R26.reuse, 0x2, R82 ;  /* 0x000000021a227825 */ /* 0x042fe200078e0252 */
[----:B------:R-:W-:Y:S02]  /*1ff0*/  PRMT R153, RZ, 0x7610, R153 ;  /* 0x00007610ff997816 */ /* 0x000fe40000000099 */
[----:B------:R1:W5:Y:S01]  /*2000*/  @!P0 LDG.E.U16 R139, [R32.64] ;  /* 0x00000006208b8981 */ /* 0x000362000c1e1500 */
[----:B------:R-:W-:-:S03]  /*2010*/  IMAD.WIDE R36, R26, 0x2, R76 ;  /* 0x000000021a247825 */ /* 0x000fc600078e024c */
[----:B------:R1:W5:Y:S01]  /*2020*/  @!P0 LDG.E.U16 R48, [R34.64] ;  /* 0x0000000622308981 */ /* 0x000362000c1e1500 */
[C---:B0-----:R-:W-:Y:S01]  /*2030*/  IMAD.WIDE R38, R26.reuse, 0x2, R78 ;  /* 0x000000021a267825 */ /* 0x041fe200078e024e */
[----:B------:R-:W-:Y:S02]  /*2040*/  PRMT R152, RZ, 0x7610, R152 ;  /* 0x00007610ff987816 */ /* 0x000fe40000000098 */
[----:B------:R0:W5:Y:S01]  /*2050*/  @!P0 LDG.E.U16 R135, [R36.64] ;  /* 0x0000000624878981 */ /* 0x000162000c1e1500 */
[C---:B------:R-:W-:Y:S01]  /*2060*/  IMAD.WIDE R44, R26.reuse, 0x2, R84 ;  /* 0x000000021a2c7825 */ /* 0x040fe200078e0254 */
[----:B------:R-:W-:Y:S02]  /*2070*/  PRMT R155, RZ, 0x7610, R155 ;  /* 0x00007610ff9b7816 */ /* 0x000fe4000000009b */
[----:B------:R0:W5:Y:S01]  /*2080*/  @!P0 LDG.E.U16 R55, [R38.64] ;  /* 0x0000000626378981 */ /* 0x000162000c1e1500 */
[----:B-1----:R-:W-:Y:S01]  /*2090*/  IMAD.WIDE R32, R26, 0x2, R100 ;  /* 0x000000021a207825 */ /* 0x002fe200078e0264 */
[----:B------:R-:W-:-:S02]  /*20a0*/  PRMT R148, RZ, 0x7610, R148 ;  /* 0x00007610ff947816 */ /* 0x000fc40000000094 */
[----:B------:R1:W5:Y:S01]  /*20b0*/  @!P0 LDG.E.U16 R46, [R44.64] ;  /* 0x000000062c2e8981 */ /* 0x000362000c1e1500 */
[C---:B------:R-:W-:Y:S01]  /*20c0*/  IMAD.WIDE R34, R26.reuse, 0x2, R98 ;  /* 0x000000021a227825 */ /* 0x040fe200078e0262 */
[----:B------:R-:W-:Y:S02]  /*20d0*/  PRMT R150, RZ, 0x7610, R150 ;  /* 0x00007610ff967816 */ /* 0x000fe40000000096 */
[----:B------:R1:W5:Y:S01]  /*20e0*/  @!P0 LDG.E.U16 R151, [R32.64] ;  /* 0x0000000620978981 */ /* 0x000362000c1e1500 */
[----:B------:R-:W-:Y:S01]  /*20f0*/  PRMT R154, RZ, 0x7610, R154 ;  /* 0x00007610ff9a7816 */ /* 0x000fe2000000009a */
[C---:B0-----:R-:W-:Y:S02]  /*2100*/  IMAD.WIDE R36, R26.reuse, 0x2, R96 ;  /* 0x000000021a247825 */ /* 0x041fe400078e0260 */
[----:B------:R0:W5:Y:S02]  /*2110*/  @!P0 LDG.E.U16 R153, [R34.64] ;  /* 0x0000000622998981 */ /* 0x000164000c1e1500 */
[----:B------:R-:W-:-:S02]  /*2120*/  IMAD.WIDE R38, R26, 0x2, R106 ;  /* 0x000000021a267825 */ /* 0x000fc400078e026a */
[----:B------:R-:W5:Y:S02]  /*2130*/  @!P0 LDG.E.U16 R152, [R36.64] ;  /* 0x0000000624988981 */ /* 0x000f64000c1e1500 */
[C---:B-1----:R-:W-:Y:S02]  /*2140*/  IMAD.WIDE R44, R26.reuse, 0x2, R104 ;  /* 0x000000021a2c7825 */ /* 0x042fe400078e0268 */
[----:B------:R-:W5:Y:S02]  /*2150*/  @!P0 LDG.E.U16 R155, [R38.64] ;  /* 0x00000006269b8981 */ /* 0x000f64000c1e1500 */
[C---:B------:R-:W-:Y:S02]  /*2160*/  IMAD.WIDE R32, R26.reuse, 0x2, R102 ;  /* 0x000000021a207825 */ /* 0x040fe400078e0266 */
[----:B------:R-:W5:Y:S02]  /*2170*/  @!P0 LDG.E.U16 R148, [R44.64] ;  /* 0x000000062c948981 */ /* 0x000f64000c1e1500 */
[----:B0-----:R-:W-:-:S02]  /*2180*/  IMAD.WIDE R34, R26, 0x2, R108 ;  /* 0x000000021a227825 */ /* 0x001fc400078e026c */
[----:B------:R-:W5:Y:S04]  /*2190*/  @!P0 LDG.E.U16 R150, [R32.64] ;  /* 0x0000000620968981 */ /* 0x000f68000c1e1500 */
[----:B------:R-:W5:Y:S01]  /*21a0*/  @!P0 LDG.E.U16 R154, [R34.64] ;  /* 0x00000006229a8981 */ /* 0x000f62000c1e1500 */
[----:B------:R-:W-:-:S04]  /*21b0*/  IADD3 R6, R6, -0x1, RZ ;  /* 0xffffffff06067810 */ /* 0x000fc80007ffe0ff */
[----:B------:R-:W-:Y:S01]  /*21c0*/  ISETP.NE.U32.AND P0, PT, R6, RZ, PT ;  /* 0x000000ff0600720c */ /* 0x000fe20003f05070 */
[----:B------:R-:W-:Y:S01]  /*21d0*/  UIADD3 UR4, UR4, -0x20, URZ ;  /* 0xffffffe004047890 */ /* 0x000fe2000fffe03f */
[----:B--2---:R-:W-:Y:S04]  /*21e0*/  STS.U16 [R24], R49 ;  /* 0x0000003118007388 */ /* 0x004fe80000000400 */
[----:B---3--:R-:W-:Y:S04]  /*21f0*/  STS.U16 [R24+0x200], R51 ;  /* 0x0002003318007388 */ /* 0x008fe80000000400 */
[----:B----4-:R-:W-:Y:S04]  /*2200*/  STS.U16 [R24+0x400], R53 ;  /* 0x0004003518007388 */ /* 0x010fe80000000400 */
[----:B-----5:R-:W-:Y:S04]  /*2210*/  STS.U16 [R24+0x600], R47 ;  /* 0x0006002f18007388 */ /* 0x020fe80000000400 */
[----:B------:R-:W-:Y:S04]  /*2220*/  STS.U16 [R5+0x80], R146 ;  /* 0x0000809205007388 */ /* 0x000fe80000000400 */
        /* <DEDUP_REMOVED lines=27> */
[----:B------:R-:W-:Y:S06]  /*23e0*/  BAR.SYNC.DEFER_BLOCKING 0x0 ;  /* 0x0000000000007b1d */ /* 0x000fec0000010000 */
[----:B------:R-:W-:Y:S04]  /*23f0*/  LDSM.16.MT88.4 R52, [R112] ;  /* 0x000000007034783b */ /* 0x000fe80000004200 */
[----:B------:R-:W0:Y:S04]  /*2400*/  LDSM.16.M88.4 R36, [R2+0x800] ;  /* 0x000800000224783b */ /* 0x000e280000000200 */
[----:B------:R-:W1:Y:S04]  /*2410*/  LDSM.16.M88.4 R32, [R2+0xc00] ;  /* 0x000c00000220783b */ /* 0x000e680000000200 */
[----:B------:R-:W2:Y:S04]  /*2420*/  LDSM.16.MT88.4 R48, [R0] ;  /* 0x000000000030783b */ /* 0x000ea80000004200 */
[----:B------:R-:W3:Y:S01]  /*2430*/  LDSM.16.MT88.4 R44, [R112+0x400] ;  /* 0x00040000702c783b */ /* 0x000ee20000004200 */
[C---:B0-----:R-:W-:Y:S08]  /*2440*/  HMMA.16816.F32.BF16 R64, R52.reuse, R36, R64 ;  /* 0x000000243440723c */ /* 0x041ff00000041840 */
[----:B-1----:R-:W-:Y:S01]  /*2450*/  HMMA.16816.F32.BF16 R60, R52, R32, R60 ;  /* 0x00000020343c723c */ /* 0x002fe2000004183c */
[----:B------:R-:W0:Y:S07]  /*2460*/  LDSM.16.MT88.4 R52, [R0+0x400] ;  /* 0x000400000034783b */ /* 0x000e2e0000004200 */
[C---:B--2---:R-:W-:Y:S08]  /*2470*/  HMMA.16816.F32.BF16 R56, R48.reuse, R36, R56 ;  /* 0x000000243038723c */ /* 0x044ff00000041838 */
[----:B------:R-:W-:Y:S01]  /*2480*/  HMMA.16816.F32.BF16 R40, R48, R32, R40 ;  /* 0x000000203028723c */ /* 0x000fe20000041828 */
[----:B------:R-:W-:-:S04]  /*2490*/  IMAD.WIDE R108, R23, 0x2, R108 ;  /* 0x00000002176c7825 */ /* 0x000fc800078e026c */
[----:B------:R-:W-:-:S03]  /*24a0*/  IMAD.WIDE R106, R23, 0x2, R106 ;  /* 0x00000002176a7825 */ /* 0x000fc600078e026a */
[----:B---3--:R-:W-:Y:S01]  /*24b0*/  HMMA.16816.F32.BF16 R64, R44, R38, R64 ;  /* 0x000000262c40723c */ /* 0x008fe20000041840 */
[----:B------:R-:W-:-:S04]  /*24c0*/  IMAD.WIDE R96, R23, 0x2, R96 ;  /* 0x0000000217607825 */ /* 0x000fc800078e0260 */
[----:B------:R-:W-:-:S03]  /*24d0*/  IMAD.WIDE R98, R23, 0x2, R98 ;  /* 0x0000000217627825 */ /* 0x000fc600078e0262 */
[----:B------:R-:W-:Y:S01]  /*24e0*/  HMMA.16816.F32.BF16 R60, R44, R34, R60 ;  /* 0x000000222c3c723c */ /* 0x000fe2000004183c */
[----:B------:R-:W-:-:S04]  /*24f0*/  IMAD.WIDE R102, R23, 0x2, R102 ;  /* 0x0000000217667825 */ /* 0x000fc800078e0266 */
[----:B------:R-:W-:-:S03]  /*2500*/  IMAD.WIDE R100, R23, 0x2, R100 ;  /* 0x0000000217647825 */ /* 0x000fc600078e0264 */
[----:B0-----:R-:W-:Y:S01]  /*2510*/  HMMA.16816.F32.BF16 R56, R52, R38, R56 ;  /* 0x000000263438723c */ /* 0x001fe20000041838 */
[----:B------:R-:W-:-:S04]  /*2520*/  IMAD.WIDE R84, R23, 0x2, R84 ;  /* 0x0000000217547825 */ /* 0x000fc800078e0254 */
[----:B------:R-:W-:-:S03]  /*2530*/  IMAD.WIDE R78, R23, 0x2, R78 ;  /* 0x00000002174e7825 */ /* 0x000fc600078e024e */
[----:B------:R-:W-:Y:S01]  /*2540*/  HMMA.16816.F32.BF16 R40, R52, R34, R40 ;  /* 0x000000223428723c */ /* 0x000fe20000041828 */
[----:B------:R-:W-:-:S04]  /*2550*/  IMAD.WIDE R104, R23, 0x2, R104 ;  /* 0x0000000217687825 */ /* 0x000fc800078e0268 */
[----:B------:R-:W-:-:S04]  /*2560*/  IMAD.WIDE R76, R23, 0x2, R76 ;  /* 0x00000002174c7825 */ /* 0x000fc800078e024c */
[----:B------:R-:W-:-:S04]  /*2570*/  IMAD.WIDE R82, R23, 0x2, R82 ;  /* 0x0000000217527825 */ /* 0x000fc800078e0252 */
[----:B------:R-:W-:-:S04]  /*2580*/  IMAD.WIDE R80, R23, 0x2, R80 ;  /* 0x0000000217507825 */ /* 0x000fc800078e0250 */
[----:B------:R-:W-:-:S04]  /*2590*/  IMAD.WIDE R94, R23, 0x2, R94 ;  /* 0x00000002175e7825 */ /* 0x000fc800078e025e */
[----:B------:R-:W-:-:S04]  /*25a0*/  IMAD.WIDE R86, R23, 0x2, R86 ;  /* 0x0000000217567825 */ /* 0x000fc800078e0256 */
[----:B------:R-:W-:-:S04]  /*25b0*/  IMAD.WIDE R92, R23, 0x2, R92 ;  /* 0x00000002175c7825 */ /* 0x000fc800078e025c */
[----:B------:R-:W-:-:S04]  /*25c0*/  IMAD.WIDE R90, R23, 0x2, R90 ;  /* 0x00000002175a7825 */ /* 0x000fc800078e025a */
[----:B------:R-:W-:Y:S01]  /*25d0*/  IMAD.WIDE R88, R22, 0x2, R88 ;  /* 0x0000000216587825 */ /* 0x000fe200078e0258 */
[----:B------:R-:W-:Y:S05]  /*25e0*/  @P0 BRA `(.L_x_1) ;  /* 0xfffff4a000000947 */ /* 0x000fea000383ffff */
[----:B------:R-:W-:Y:S02]  /*25f0*/  F2FP.BF16.PACK_AB R43, R43, R59 ;  /* 0x0000003b2b2b723e */ /* 0x000fe400000010ff */
[----:B------:R-:W-:Y:S02]  /*2600*/  F2FP.BF16.PACK_AB R42, R42, R58 ;  /* 0x0000003a2a2a723e */ /* 0x000fe400000010ff */
[----:B------:R-:W-:Y:S02]  /*2610*/  F2FP.BF16.PACK_AB R41, R41, R57 ;  /* 0x000000392929723e */ /* 0x000fe400000010ff */
[----:B------:R-:W-:Y:S02]  /*2620*/  F2FP.BF16.PACK_AB R40, R40, R56 ;  /* 0x000000382828723e */ /* 0x000fe400000010ff */
[----:B------:R-:W-:Y:S02]  /*2630*/  F2FP.BF16.PACK_AB R63, R63, R67 ;  /* 0x000000433f3f723e */ /* 0x000fe400000010ff */
[----:B------:R-:W-:-:S02]  /*2640*/  F2FP.BF16.PACK_AB R62, R62, R66 ;  /* 0x000000423e3e723e */ /* 0x000fc400000010ff */
[----:B------:R-:W-:Y:S02]  /*2650*/  F2FP.BF16.PACK_AB R61, R61, R65 ;  /* 0x000000413d3d723e */ /* 0x000fe400000010ff */
[----:B------:R-:W-:Y:S02]  /*2660*/  F2FP.BF16.PACK_AB R60, R60, R64 ;  /* 0x000000403c3c723e */ /* 0x000fe400000010ff */
.L_x_0:
[----:B------:R-:W-:Y:S01]  /*2670*/  BAR.SYNC.DEFER_BLOCKING 0x0 ;  /* 0x0000000000007b1d */ /* 0x000fe20000010000 */
[C---:B------:R-:W-:Y:S01]  /*2680*/  IMAD.SHL.U32 R2, R133.reuse, 0x10, RZ ;  /* 0x0000001085027824 */ /* 0x040fe200078e00ff */
[----:B------:R-:W-:Y:S01]  /*2690*/  LOP3.LUT R133, R133, 0x18, RZ, 0xc0, !PT ;  /* 0x0000001885857812 */ /* 0x000fe200078ec0ff */
[----:B------:R-:W-:Y:S01]  /*26a0*/  IMAD R131, R130, 0x2, R131 ;  /* 0x0000000282837824 */ /* 0x000fe200078e0283 */
[----:B------:R-:W-:Y:S02]  /*26b0*/  ISETP.GE.AND P0, PT, R113, c[0x0][0x178], PT ;  /* 0x00005e0071007a0c */ /* 0x000fe40003f06270 */
[----:B------:R-:W-:Y:S01]  /*26c0*/  LOP3.LUT R4, R2, 0x70, RZ, 0xc0, !PT ;  /* 0x0000007002047812 */ /* 0x000fe200078ec0ff */
[----:B------:R-:W-:Y:S01]  /*26d0*/  IMAD.SHL.U32 R0, R131, 0x4, RZ ;  /* 0x0000000483007824 */ /* 0x000fe200078e00ff */
[----:B------:R-:W-:-:S02]  /*26e0*/  ISETP.LT.AND P1, PT, R129, c[0x0][0x17c], !P0 ;  /* 0x00005f0081007a0c */ /* 0x000fc40004721270 */
[----:B------:R-:W-:Y:S01]  /*26f0*/  ISETP.LT.AND P4, PT, R128, c[0x0][0x17c], !P0 ;  /* 0x00005f0080007a0c */ /* 0x000fe20004781270 */
[C---:B------:R-:W-:Y:S01]  /*2700*/  IMAD R4, R133.reuse, 0x40, R4 ;  /* 0x0000004085047824 */ /* 0x040fe200078e0204 */
[----:B------:R-:W-:Y:S01]  /*2710*/  LOP3.LUT R2, R0, 0x4, RZ, 0x3c, !PT ;  /* 0x0000000400027812 */ /* 0x000fe200078e3cff */
[----:B------:R-:W-:Y:S01]  /*2720*/  IMAD R128, R128, c[0x0][0x198], RZ ;  /* 0x0000660080807a24 */ /* 0x000fe200078e02ff */
[C---:B------:R-:W-:Y:S02]  /*2730*/  LOP3.LUT R3, R0.reuse, 0x8, RZ, 0x3c, !PT ;  /* 0x0000000800037812 */ /* 0x040fe400078e3cff */
[----:B------:R-:W-:Y:S02]  /*2740*/  LEA.HI R133, R133, R4, RZ, 0x1f ;  /* 0x0000000485857211 */ /* 0x000fe400078ff8ff */
[----:B------:R-:W-:Y:S01]  /*2750*/  LOP3.LUT R4, R0, 0xc, RZ, 0x3c, !PT ;  /* 0x0000000c00047812 */ /* 0x000fe200078e3cff */
[----:B------:R-:W-:Y:S01]  /*2760*/  IMAD R0, R113, c[0x0][0x194], RZ ;  /* 0x0000650071007a24 */ /* 0x000fe200078e02ff */
[----:B------:R-:W-:Y:S01]  /*2770*/  ISETP.LT.AND P3, PT, R127, c[0x0][0x17c], !P0 ;  /* 0x00005f007f007a0c */ /* 0x000fe20004761270 */
[----:B------:R-:W-:-:S02]  /*2780*/  IMAD R133, R130, 0x4, R133 ;  /* 0x0000000482857824 */ /* 0x000fc400078e0285 */
[----:B------:R-:W-:Y:S01]  /*2790*/  IMAD R127, R127, c[0x0][0x198], RZ ;  /* 0x000066007f7f7a24 */ /* 0x000fe200078e02ff */
[----:B------:R-:W-:Y:S01]  /*27a0*/  STS [R131.X4], R60 ;  /* 0x0000003c83007388 */ /* 0x000fe20000004800 */
[C---:B------:R-:W-:Y:S02]  /*27b0*/  LEA R12, P2, R0.reuse, c[0x0][0x170], 0x1 ;  /* 0x00005c00000c7a11 */ /* 0x040fe400078408ff */
[C---:B------:R-:W-:Y:S01]  /*27c0*/  LOP3.LUT R6, R133.reuse, 0x4, RZ, 0x3c, !PT ;  /* 0x0000000485067812 */ /* 0x040fe200078e3cff */
[----:B------:R-:W-:Y:S01]  /*27d0*/  STS [R131.X4+0x80], R61 ;  /* 0x0000803d83007388 */ /* 0x000fe20000004800 */
[C---:B------:R-:W-:Y:S02]  /*27e0*/  LOP3.LUT R10, R133.reuse, 0x8, RZ, 0x3c, !PT ;  /* 0x00000008850a7812 */ /* 0x040fe400078e3cff */
[----:B------:R-:W-:Y:S01]  /*27f0*/  LOP3.LUT R11, R133, 0xc, RZ, 0x3c, !PT ;  /* 0x0000000c850b7812 */ /* 0x000fe200078e3cff */
[----:B------:R-:W-:Y:S01]  /*2800*/  STS [R2+0x200], R62 ;  /* 0x0002003e02007388 */ /* 0x000fe20000000800 */
[----:B------:R-:W-:Y:S01]  /*2810*/  LEA.HI.X.SX32 R14, R0, c[0x0][0x174], 0x1, P2 ;  /* 0x00005d00000e7a11 */ /* 0x000fe200010f0eff */
[----:B------:R-:W-:-:S02]  /*2820*/  IMAD R0, R116, c[0x0][0x198], RZ ;  /* 0x0000660074007a24 */ /* 0x000fc400078e02ff */
[----:B------:R-:W-:Y:S04]  /*2830*/  STS [R2+0x280], R63 ;  /* 0x0002803f02007388 */ /* 0x000fe80000000800 */
[----:B------:R-:W-:Y:S04]  /*2840*/  STS [R3+0x400], R40 ;  /* 0x0004002803007388 */ /* 0x000fe80000000800 */
[----:B------:R0:W-:Y:S04]  /*2850*/  STS [R3+0x480], R41 ;  /* 0x0004802903007388 */ /* 0x0001e80000000800 */
[----:B------:R-:W-:Y:S04]  /*2860*/  STS [R4+0x600], R42 ;  /* 0x0006002a04007388 */ /* 0x000fe80000000800 */
[----:B------:R1:W-:Y:S01]  /*2870*/  STS [R4+0x680], R43 ;  /* 0x0006802b04007388 */ /* 0x0003e20000000800 */
[----:B0-----:R-:W-:-:S03]  /*2880*/  IMAD R3, R129, c[0x0][0x198], RZ ;  /* 0x0000660081037a24 */ /* 0x001fc600078e02ff */
[----:B------:R-:W-:Y:S02]  /*2890*/  BAR.SYNC.DEFER_BLOCKING 0x0 ;  /* 0x0000000000007b1d */ /* 0x000fe40000010000 */
[----:B------:R-:W-:-:S04]  /*28a0*/  LEA R2, P2, R3, R12, 0x1 ;  /* 0x0000000c03027211 */ /* 0x000fc800078408ff */
[----:B------:R-:W-:Y:S02]  /*28b0*/  LEA.HI.X.SX32 R3, R3, R14, 0x1, P2 ;  /* 0x0000000e03037211 */ /* 0x000fe400010f0eff */
[----:B-1----:R-:W-:-:S04]  /*28c0*/  LEA R4, P2, R128, R12, 0x1 ;  /* 0x0000000c80047211 */ /* 0x002fc800078408ff */
[----:B------:R-:W-:Y:S02]  /*28d0*/  LEA.HI.X.SX32 R5, R128, R14, 0x1, P2 ;  /* 0x0000000e80057211 */ /* 0x000fe400010f0eff */
[C---:B------:R-:W-:Y:S01]  /*28e0*/  ISETP.LT.AND P2, PT, R125.reuse, c[0x0][0x17c], !P0 ;  /* 0x00005f007d007a0c */ /* 0x040fe20004741270 */
[----:B------:R-:W-:-:S05]  /*28f0*/  IMAD R125, R125, c[0x0][0x198], RZ ;  /* 0x000066007d7d7a24 */ /* 0x000fca00078e02ff */
[C---:B------:R-:W-:Y:S01]  /*2900*/  LEA R8, P5, R125.reuse, R12, 0x1 ;  /* 0x0000000c7d087211 */ /* 0x040fe200078a08ff */
[----:B------:R-:W0:Y:S03]  /*2910*/  LDS R13, [R133] ;  /* 0x00000000850d7984 */ /* 0x000e260000000800 */
[----:B------:R-:W-:Y:S01]  /*2920*/  LEA.HI.X.SX32 R9, R125, R14, 0x1, P5 ;  /* 0x0000000e7d097211 */ /* 0x000fe200028f0eff */
[----:B------:R-:W1:Y:S04]  /*2930*/  LDS R15, [R6] ;  /* 0x00000000060f7984 */ /* 0x000e680000000800 */
[----:B------:R-:W2:Y:S04]  /*2940*/  LDS R19, [R10] ;  /* 0x000000000a137984 */ /* 0x000ea80000000800 */
[----:B------:R-:W3:Y:S04]  /*2950*/  LDS R23, [R11] ;  /* 0x000000000b177984 */ /* 0x000ee80000000800 */
[----:B------:R-:W4:Y:S04]  /*2960*/  LDS R133, [R133+0x100] ;  /* 0x0001000085857984 */ /* 0x000f280000000800 */
[----:B------:R5:W2:Y:S04]  /*2970*/  LDS R17, [R6+0x100] ;  /* 0x0001000006117984 */ /* 0x000aa80000000800 */
[----:B------:R-:W3:Y:S04]  /*2980*/  LDS R21, [R10+0x100] ;  /* 0x000100000a157984 */ /* 0x000ee80000000800 */
[----:B------:R-:W4:Y:S04]  /*2990*/  LDS R25, [R11+0x100] ;  /* 0x000100000b197984 */ /* 0x000f280000000800 */
[----:B0-----:R0:W-:Y:S01]  /*29a0*/  @P1 STG.E.U16 [R2.64], R13 ;  /* 0x0000000d02001986 */ /* 0x0011e2000c101506 */
[C---:B------:R-:W-:Y:S01]  /*29b0*/  ISETP.LT.AND P1, PT, R126.reuse, c[0x0][0x17c], !P0 ;  /* 0x00005f007e007a0c */ /* 0x040fe20004721270 */
[----:B------:R-:W-:-:S02]  /*29c0*/  IMAD R126, R126, c[0x0][0x198], RZ ;  /* 0x000066007e7e7a24 */ /* 0x000fc400078e02ff */
[----:B-1----:R1:W-:Y:S03]  /*29d0*/  @P4 STG.E.U16 [R4.64], R15 ;  /* 0x0000000f04004986 */ /* 0x0023e6000c101506 */
[----:B-----5:R-:W-:-:S04]  /*29e0*/  LEA R6, P4, R126, R12, 0x1 ;  /* 0x0000000c7e067211 */ /* 0x020fc800078808ff */
[----:B------:R-:W-:Y:S02]  /*29f0*/  LEA.HI.X.SX32 R7, R126, R14, 0x1, P4 ;  /* 0x0000000e7e077211 */ /* 0x000fe400020f0eff */
[----:B0-----:R-:W-:Y:S02]  /*2a00*/  LEA R2, P6, R127, R12, 0x1 ;  /* 0x0000000c7f027211 */ /* 0x001fe400078c08ff */
[C---:B------:R-:W-:Y:S01]  /*2a10*/  ISETP.LT.AND P4, PT, R121.reuse, c[0x0][0x17c], !P0 ;  /* 0x00005f0079007a0c */ /* 0x040fe20004781270 */
[----:B------:R-:W-:Y:S01]  /*2a20*/  IMAD R121, R121, c[0x0][0x198], RZ ;  /* 0x0000660079797a24 */ /* 0x000fe200078e02ff */
[----:B------:R-:W-:Y:S02]  /*2a30*/  LEA.HI.X.SX32 R3, R127, R14, 0x1, P6 ;  /* 0x0000000e7f037211 */ /* 0x000fe400030f0eff */
[C---:B------:R-:W-:Y:S01]  /*2a40*/  ISETP.LT.AND P6, PT, R124.reuse, c[0x0][0x17c], !P0 ;  /* 0x00005f007c007a0c */ /* 0x040fe200047c1270 */
[----:B------:R-:W-:Y:S01]  /*2a50*/  IMAD R124, R124, c[0x0][0x198], RZ ;  /* 0x000066007c7c7a24 */ /* 0x000fe200078e02ff */
[----:B------:R-:W-:Y:S01]  /*2a60*/  PRMT R13, R13, 0x7632, R13 ;  /* 0x000076320d0d7816 */ /* 0x000fe2000000000d */
[----:B--2---:R0:W-:Y:S01]  /*2a70*/  @P3 STG.E.U16 [R2.64], R19 ;  /* 0x0000001302003986 */ /* 0x0041e2000c101506 */
[----:B-1----:R-:W-:-:S02]  /*2a80*/  PRMT R15, R15, 0x7632, R15 ;  /* 0x000076320f0f7816 */ /* 0x002fc4000000000f */
[C---:B------:R-:W-:Y:S01]  /*2a90*/  LEA R10, P3, R124.reuse, R12, 0x1 ;  /* 0x0000000c7c0a7211 */ /* 0x040fe200078608ff */
[----:B---3--:R1:W-:Y:S03]  /*2aa0*/  @P1 STG.E.U16 [R6.64], R23 ;  /* 0x0000001706001986 */ /* 0x0083e6000c101506 */
[----:B------:R-:W-:Y:S01]  /*2ab0*/  LEA.HI.X.SX32 R11, R124, R14, 0x1, P3 ;  /* 0x0000000e7c0b7211 */ /* 0x000fe200018f0eff */
[----:B----4-:R-:W-:Y:S01]  /*2ac0*/  @P2 STG.E.U16 [R8.64], R133 ;  /* 0x0000008508002986 */ /* 0x010fe2000c101506 */
[C---:B------:R-:W-:Y:S01]  /*2ad0*/  ISETP.LT.AND P3, PT, R123.reuse, c[0x0][0x17c], !P0 ;  /* 0x00005f007b007a0c */ /* 0x040fe20004761270 */
[----:B------:R-:W-:Y:S01]  /*2ae0*/  IMAD R123, R123, c[0x0][0x198], RZ ;  /* 0x000066007b7b7a24 */ /* 0x000fe200078e02ff */
[C---:B------:R-:W-:Y:S01]  /*2af0*/  ISETP.LT.AND P2, PT, R122.reuse, c[0x0][0x17c], !P0 ;  /* 0x00005f007a007a0c */ /* 0x040fe20004741270 */
[----:B------:R-:W-:Y:S01]  /*2b00*/  IMAD R122, R122, c[0x0][0x198], RZ ;  /* 0x000066007a7a7a24 */ /* 0x000fe200078e02ff */
[----:B------:R2:W-:Y:S01]  /*2b10*/  @P6 STG.E.U16 [R10.64], R17 ;  /* 0x000000110a006986 */ /* 0x0005e2000c101506 */
[----:B0-----:R-:W-:-:S02]  /*2b20*/  PRMT R19, R19, 0x7632, R19 ;  /* 0x0000763213137816 */ /* 0x001fc40000000013 */
[CC--:B------:R-:W-:Y:S02]  /*2b30*/  LEA R4, P1, R123.reuse, R12.reuse, 0x1 ;  /* 0x0000000c7b047211 */ /* 0x0c0fe400078208ff */
[----:B------:R-:W-:Y:S02]  /*2b40*/  LEA R2, P5, R122, R12, 0x1 ;  /* 0x0000000c7a027211 */ /* 0x000fe400078a08ff */
[----:B------:R-:W-:Y:S02]  /*2b50*/  LEA.HI.X.SX32 R5, R123, R14, 0x1, P1 ;  /* 0x0000000e7b057211 */ /* 0x000fe400008f0eff */
[C---:B------:R-:W-:Y:S01]  /*2b60*/  ISETP.LT.AND P1, PT, R120.reuse, c[0x0][0x17c], !P0 ;  /* 0x00005f0078007a0c */ /* 0x040fe20004721270 */
[----:B------:R-:W-:Y:S01]  /*2b70*/  IMAD R120, R120, c[0x0][0x198], RZ ;  /* 0x0000660078787a24 */ /* 0x000fe200078e02ff */
[----:B-1----:R-:W-:Y:S01]  /*2b80*/  LEA R6, P6, R121, R12, 0x1 ;  /* 0x0000000c79067211 */ /* 0x002fe200078c08ff */
[----:B------:R0:W-:Y:S01]  /*2b90*/  @P3 STG.E.U16 [R4.64], R21 ;  /* 0x0000001504003986 */ /* 0x0001e2000c101506 */
[-C--:B------:R-:W-:Y:S01]  /*2ba0*/  LEA.HI.X.SX32 R3, R122, R14.reuse, 0x1, P5 ;  /* 0x0000000e7a037211 */ /* 0x080fe200028f0eff */
[----:B--2---:R-:W-:Y:S01]  /*2bb0*/  IMAD R11, R115, c[0x0][0x198], RZ ;  /* 0x00006600730b7a24 */ /* 0x004fe200078e02ff */
[----:B------:R-:W-:-:S02]  /*2bc0*/  LEA.HI.X.SX32 R7, R121, R14, 0x1, P6 ;  /* 0x0000000e79077211 */ /* 0x000fc400030f0eff */
[C---:B------:R-:W-:Y:S01]  /*2bd0*/  LEA R8, P3, R120.reuse, R12, 0x1 ;  /* 0x0000000c78087211 */ /* 0x040fe200078608ff */
[----:B------:R1:W-:Y:S01]  /*2be0*/  @P2 STG.E.U16 [R2.64], R25 ;  /* 0x0000001902002986 */ /* 0x0003e2000c101506 */
[C---:B------:R-:W-:Y:S01]  /*2bf0*/  ISETP.LT.AND P5, PT, R119.reuse, c[0x0][0x17c], !P0 ;  /* 0x00005f0077007a0c */ /* 0x040fe200047a1270 */
[----:B------:R-:W-:Y:S01]  /*2c00*/  IMAD R119, R119, c[0x0][0x198], RZ ;  /* 0x0000660077777a24 */ /* 0x000fe200078e02ff */
[----:B------:R-:W-:Y:S01]  /*2c10*/  LEA.HI.X.SX32 R9, R120, R14, 0x1, P3 ;  /* 0x0000000e78097211 */ /* 0x000fe200018f0eff */
[----:B------:R2:W-:Y:S01]  /*2c20*/  @P4 STG.E.U16 [R6.64], R13 ;  /* 0x0000000d06004986 */ /* 0x0005e2000c101506 */
[C---:B------:R-:W-:Y:S01]  /*2c30*/  ISETP.LT.AND P4, PT, R118.reuse, c[0x0][0x17c], !P0 ;  /* 0x00005f0076007a0c */ /* 0x040fe20004781270 */
[----:B------:R-:W-:Y:S01]  /*2c40*/  IMAD R118, R118, c[0x0][0x198], RZ ;  /* 0x0000660076767a24 */ /* 0x000fe200078e02ff */
[C---:B------:R-:W-:Y:S01]  /*2c50*/  ISETP.LT.AND P3, PT, R117.reuse, c[0x0][0x17c], !P0 ;  /* 0x00005f0075007a0c */ /* 0x040fe20004761270 */
[----:B------:R3:W-:Y:S01]  /*2c60*/  @P1 STG.E.U16 [R8.64], R15 ;  /* 0x0000000f08001986 */ /* 0x0007e2000c101506 */
[----:B------:R-:W-:Y:S01]  /*2c70*/  IMAD R117, R117, c[0x0][0x198], RZ ;  /* 0x0000660075757a24 */ /* 0x000fe200078e02ff */
[----:B------:R-:W-:-:S02]  /*2c80*/  PRMT R23, R23, 0x7632, R23 ;  /* 0x0000763217177816 */ /* 0x000fc40000000017 */
[-C--:B0-----:R-:W-:Y:S02]  /*2c90*/  LEA R4, P1, R118, R12.reuse, 0x1 ;  /* 0x0000000c76047211 */ /* 0x081fe400078208ff */
[-C--:B-1----:R-:W-:Y:S02]  /*2ca0*/  LEA R2, P6, R119, R12.reuse, 0x1 ;  /* 0x0000000c77027211 */ /* 0x082fe400078c08ff */
[----:B--2---:R-:W-:Y:S01]  /*2cb0*/  LEA R6, P2, R117, R12, 0x1 ;  /* 0x0000000c75067211 */ /* 0x004fe200078408ff */
[----:B------:R-:W-:Y:S01]  /*2cc0*/  IMAD R13, R114, c[0x0][0x198], RZ ;  /* 0x00006600720d7a24 */ /* 0x000fe200078e02ff */
[----:B------:R-:W-:Y:S02]  /*2cd0*/  LEA.HI.X.SX32 R5, R118, R14, 0x1, P1 ;  /* 0x0000000e76057211 */ /* 0x000fe400008f0eff */
[----:B------:R-:W-:Y:S02]  /*2ce0*/  LEA R10, P1, R11, R12, 0x1 ;  /* 0x0000000c0b0a7211 */ /* 0x000fe400078208ff */
[----:B------:R-:W-:-:S02]  /*2cf0*/  LEA.HI.X.SX32 R7, R117, R14, 0x1, P2 ;  /* 0x0000000e75077211 */ /* 0x000fc400010f0eff */
[----:B------:R-:W-:Y:S02]  /*2d00*/  ISETP.LT.AND P2, PT, R116, c[0x0][0x17c], !P0 ;  /* 0x00005f0074007a0c */ /* 0x000fe40004741270 */
[-C--:B------:R-:W-:Y:S02]  /*2d10*/  LEA.HI.X.SX32 R11, R11, R14.reuse, 0x1, P1 ;  /* 0x0000000e0b0b7211 */ /* 0x080fe400008f0eff */
[----:B------:R-:W-:Y:S02]  /*2d20*/  LEA.HI.X.SX32 R3, R119, R14, 0x1, P6 ;  /* 0x0000000e77037211 */ /* 0x000fe400030f0eff */
[----:B------:R-:W-:Y:S02]  /*2d30*/  ISETP.LT.AND P1, PT, R115, c[0x0][0x17c], !P0 ;  /* 0x00005f0073007a0c */ /* 0x000fe40004721270 */
[----:B------:R-:W-:Y:S01]  /*2d40*/  ISETP.LT.AND P0, PT, R114, c[0x0][0x17c], !P0 ;  /* 0x00005f0072007a0c */ /* 0x000fe20004701270 */
[----:B------:R0:W-:Y:S01]  /*2d50*/  @P5 STG.E.U16 [R2.64], R19 ;  /* 0x0000001302005986 */ /* 0x0001e2000c101506 */
[----:B---3--:R-:W-:-:S02]  /*2d60*/  LEA R8, P6, R0, R12, 0x1 ;  /* 0x0000000c00087211 */ /* 0x008fc400078c08ff */
[----:B------:R-:W-:Y:S01]  /*2d70*/  PRMT R17, R17, 0x7632, R17 ;  /* 0x0000763211117816 */ /* 0x000fe20000000011 */
[----:B------:R1:W-:Y:S01]  /*2d80*/  @P4 STG.E.U16 [R4.64], R23 ;  /* 0x0000001704004986 */ /* 0x0003e2000c101506 */
[----:B------:R-:W-:Y:S02]  /*2d90*/  LEA.HI.X.SX32 R9, R0, R14, 0x1, P6 ;  /* 0x0000000e00097211 */ /* 0x000fe400030f0eff */
[----:B------:R-:W-:-:S04]  /*2da0*/  LEA R12, P6, R13, R12, 0x1 ;  /* 0x0000000c0d0c7211 */ /* 0x000fc800078c08ff */
[----:B------:R-:W-:Y:S02]  /*2db0*/  LEA.HI.X.SX32 R13, R13, R14, 0x1, P6 ;  /* 0x0000000e0d0d7211 */ /* 0x000fe400030f0eff */
[----:B0-----:R-:W-:Y:S02]  /*2dc0*/  PRMT R3, R133, 0x7632, R3 ;  /* 0x0000763285037816 */ /* 0x001fe40000000003 */
[----:B-1----:R-:W-:-:S03]  /*2dd0*/  PRMT R5, R21, 0x7632, R5 ;  /* 0x0000763215057816 */ /* 0x002fc60000000005 */
[----:B------:R0:W-:Y:S04]  /*2de0*/  @P3 STG.E.U16 [R6.64], R3 ;  /* 0x0000000306003986 */ /* 0x0001e8000c101506 */
[----:B------:R0:W-:Y:S04]  /*2df0*/  @P2 STG.E.U16 [R8.64], R17 ;  /* 0x0000001108002986 */ /* 0x0001e8000c101506 */
[----:B------:R0:W-:Y:S01]  /*2e00*/  @P1 STG.E.U16 [R10.64], R5 ;  /* 0x000000050a001986 */ /* 0x0001e2000c101506 */
[----:B------:R-:W-:Y:S05]  /*2e10*/  @!P0 EXIT ;  /* 0x000000000000894d */ /* 0x000fea0003800000 */
[----:B0-----:R-:W-:-:S05]  /*2e20*/  PRMT R6, R25, 0x7632, R6 ;  /* 0x0000763219067816 */ /* 0x001fca0000000006 */
[----:B------:R-:W-:Y:S01]  /*2e30*/  STG.E.U16 [R12.64], R6 ;  /* 0x000000060c007986 */ /* 0x000fe2000c101506 */
[----:B------:R-:W-:Y:S05]  /*2e40*/  EXIT ;  /* 0x000000000000794d */ /* 0x000fea0003800000 */
.L_x_2:
[----:B------:R-:W-:-:S00]  /*2e50*/  BRA `(.L_x_2) ;  /* 0xfffffff000007947 */ /* 0x000fc0000383ffff */
[----:B------:R-:W-:-:S00]  /*2e60*/  NOP ;  /* 0x0000000000007918 */ /* 0x000fc00000000000 */
        /* <DEDUP_REMOVED lines=9> */
.L_x_3:


//--------------------- .nv.shared.matmul_kernel  --------------------------
	.section	.nv.shared.matmul_kernel,"aw",@nobits
	.sectionflags	@""
	.align	16
